	.target	sm_100a

	.elftype	@"ET_EXEC"


//--------------------- .note.nv.tkinfo           --------------------------
	.section	.note.nv.tkinfo,"",@"SHT_NOTE"
	.sectionflags	@"SHF_NOTE_NV_TKINFO"
	.tkinfo
        /*0018*/ 	.word	0x00000081
        /*0030*/ 	.string	""
        /*0030*/ 	.string	"ptxas-blackwell"
        /*0030*/ 	.string	"Cuda compilation tools, release 12.9, V12.9.86"
        /*0030*/ 	.string	"Build cuda_12.9.r12.9/compiler.36037853_0"
        /*0030*/ 	.string	"-v  -suppress-debug-info  -lineinfo  -arch sm_100a "



//--------------------- .note.nv.cuver            --------------------------
	.section	.note.nv.cuver,"",@"SHT_NOTE"
	.sectionflags	@"SHF_NOTE_NV_CUVER"
        /*0018*/ 	.short	0x0001
        /*001a*/ 	.short	0x0064
        /*001c*/ 	.short	0x0001
        /*001e*/ 	.short	0x0000
        /*0020*/ 	.short	0x0001
        /*0022*/ 	.short	0x0000


//--------------------- .nv.info                  --------------------------
	.section	.nv.info,"",@"SHT_CUDA_INFO"
	.align	4


	//----- nvinfo : EIATTR_REGCOUNT
	.align		4
        /*0000*/ 	.byte	0x04, 0x2f
        /*0002*/ 	.short	(.L_4 - .L_3)
	.align		4
.L_3:
        /*0004*/ 	.word	index@(gluon_mma)
        /*0008*/ 	.word	0x00000038


	//----- nvinfo : EIATTR_FRAME_SIZE
	.align		4
.L_4:
        /*000c*/ 	.byte	0x04, 0x11
        /*000e*/ 	.short	(.L_6 - .L_5)
	.align		4
.L_5:
        /*0010*/ 	.word	index@($__internal_2_$__cuda_sm10x_tcgen05_guardrail_trap_unallocated_columns_being_dealloced)
        /*0014*/ 	.word	0x00000000


	//----- nvinfo : EIATTR_FRAME_SIZE
	.align		4
.L_6:
        /*0018*/ 	.byte	0x04, 0x11
        /*001a*/ 	.short	(.L_8 - .L_7)
	.align		4
.L_7:
        /*001c*/ 	.word	index@($__internal_1_$__cuda_sm10x_tcgen05_guardrail_trap_phase_invalid_during_alloc)
        /*0020*/ 	.word	0x00000000


	//----- nvinfo : EIATTR_FRAME_SIZE
	.align		4
.L_8:
        /*0024*/ 	.byte	0x04, 0x11
        /*0026*/ 	.short	(.L_10 - .L_9)
	.align		4
.L_9:
        /*0028*/ 	.word	index@($__internal_0_$__cuda_sm10x_tcgen05_guardrail_trap_col_being_dealloced_not_returned_by_alloc)
        /*002c*/ 	.word	0x00000000


	//----- nvinfo : EIATTR_FRAME_SIZE
	.align		4
.L_10:
        /*0030*/ 	.byte	0x04, 0x11
        /*0032*/ 	.short	(.L_12 - .L_11)
	.align		4
.L_11:
        /*0034*/ 	.word	index@(gluon_mma)
        /*0038*/ 	.word	0x00000000


	//----- nvinfo : EIATTR_MIN_STACK_SIZE
	.align		4
.L_12:
        /*003c*/ 	.byte	0x04, 0x12
        /*003e*/ 	.short	(.L_14 - .L_13)
	.align		4
.L_13:
        /*0040*/ 	.word	index@(gluon_mma)
        /*0044*/ 	.word	0x00000000
.L_14:


//--------------------- .nv.info.gluon_mma        --------------------------
	.section	.nv.info.gluon_mma,"",@"SHT_CUDA_INFO"
	.sectionflags	@""
	.align	4


	//----- nvinfo : EIATTR_CUDA_API_VERSION
	.align		4
        /*0000*/ 	.byte	0x04, 0x37
        /*0002*/ 	.short	(.L_16 - .L_15)
.L_15:
        /*0004*/ 	.word	0x00000081


	//----- nvinfo : EIATTR_KPARAM_INFO
	.align		4
.L_16:
        /*0008*/ 	.byte	0x04, 0x17
        /*000a*/ 	.short	(.L_18 - .L_17)
.L_17:
        /*000c*/ 	.word	0x00000000
        /*0010*/ 	.short	0x0004
        /*0012*/ 	.short	0x0020
        /*0014*/ 	.byte	0x00, 0xf4, 0x21, 0x00


	//----- nvinfo : EIATTR_KPARAM_INFO
	.align		4
.L_18:
        /*0018*/ 	.byte	0x04, 0x17
        /*001a*/ 	.short	(.L_20 - .L_19)
.L_19:
        /*001c*/ 	.word	0x00000000
        /*0020*/ 	.short	0x0003
        /*0022*/ 	.short	0x0018
        /*0024*/ 	.byte	0x00, 0xf4, 0x21, 0x00


	//----- nvinfo : EIATTR_KPARAM_INFO
	.align		4
.L_20:
        /*0028*/ 	.byte	0x04, 0x17
        /*002a*/ 	.short	(.L_22 - .L_21)
.L_21:
        /*002c*/ 	.word	0x00000000
        /*0030*/ 	.short	0x0002
        /*0032*/ 	.short	0x0010
        /*0034*/ 	.byte	0x00, 0xf4, 0x21, 0x00


	//----- nvinfo : EIATTR_KPARAM_INFO
	.align		4
.L_22:
        /*0038*/ 	.byte	0x04, 0x17
        /*003a*/ 	.short	(.L_24 - .L_23)
.L_23:
        /*003c*/ 	.word	0x00000000
        /*0040*/ 	.short	0x0001
        /*0042*/ 	.short	0x0008
        /*0044*/ 	.byte	0x00, 0xf4, 0x21, 0x00


	//----- nvinfo : EIATTR_KPARAM_INFO
	.align		4
.L_24:
        /*0048*/ 	.byte	0x04, 0x17
        /*004a*/ 	.short	(.L_26 - .L_25)
.L_25:
        /*004c*/ 	.word	0x00000000
        /*0050*/ 	.short	0x0000
        /*0052*/ 	.short	0x0000
        /*0054*/ 	.byte	0x00, 0xf4, 0x21, 0x00


	//----- nvinfo : EIATTR_AT_ENTRY_FRAGMENTS
	.align		4
.L_26:
        /*0058*/ 	.byte	0x04, 0x4f
        /*005a*/ 	.short	(.L_28 - .L_27)


	//   ....[0]....
.L_27:
        /*005c*/ 	.word	0x00000004


	//----- nvinfo : EIATTR_RESERVED_SMEM_USED
	.align		4
.L_28:
        /*0060*/ 	.byte	0x01, 0x41
	.zero		2


	//----- nvinfo : EIATTR_SPARSE_MMA_MASK
	.align		4
        /*0064*/ 	.byte	0x03, 0x50
        /*0066*/ 	.short	0x0000


	//----- nvinfo : EIATTR_TCGEN05_1CTA_USED
	.align		4
        /*0068*/ 	.byte	0x01, 0x51
	.zero		2


	//----- nvinfo : EIATTR_MAXREG_COUNT
	.align		4
        /*006c*/ 	.byte	0x03, 0x1b
        /*006e*/ 	.short	0x00ff


	//----- nvinfo : EIATTR_NUM_BARRIERS
	.align		4
        /*0070*/ 	.byte	0x02, 0x4c
        /*0072*/ 	.byte	0x01
	.zero		1


	//----- nvinfo : EIATTR_INT_WARP_WIDE_INSTR_OFFSETS
	.align		4
        /*0074*/ 	.byte	0x04, 0x31
        /*0076*/ 	.short	(.L_30 - .L_29)


	//   ....[0]....
.L_29:
        /*0078*/ 	.word	0x00001b60


	//   ....[1]....
        /*007c*/ 	.word	0x00001bb0


	//   ....[2]....
        /*0080*/ 	.word	0x00002230


	//   ....[3]....
        /*0084*/ 	.word	0x00002240


	//   ....[4]....
        /*0088*/ 	.word	0x00002f30


	//   ....[5]....
        /*008c*/ 	.word	0x00002f80


	//----- nvinfo : EIATTR_COOP_GROUP_MASK_REGIDS
	.align		4
.L_30:
        /*0090*/ 	.byte	0x04, 0x29
        /*0092*/ 	.short	(.L_32 - .L_31)


	//   ....[0]....
.L_31:
        /*0094*/ 	.word	0xffffffff


	//   ....[1]....
        /*0098*/ 	.word	0xffffffff


	//   ....[2]....
        /*009c*/ 	.word	0xffffffff


	//   ....[3]....
        /*00a0*/ 	.word	0xffffffff


	//----- nvinfo : EIATTR_COOP_GROUP_INSTR_OFFSETS
	.align		4
.L_32:
        /*00a4*/ 	.byte	0x04, 0x28
        /*00a6*/ 	.short	(.L_34 - .L_33)


	//   ....[0]....
.L_33:
        /*00a8*/ 	.word	0x00000050


	//   ....[1]....
        /*00ac*/ 	.word	0x00000310


	//   ....[2]....
        /*00b0*/ 	.word	0x00002dc0


	//   ....[3]....
        /*00b4*/ 	.word	0x00003030


	//----- nvinfo : EIATTR_VRC_CTA_INIT_COUNT
	.align		4
.L_34:
        /*00b8*/ 	.byte	0x02, 0x4a
        /*00ba*/ 	.byte	0x80
	.zero		1


	//----- nvinfo : EIATTR_MBARRIER_INSTR_OFFSETS
	.align		4
        /*00bc*/ 	.byte	0x04, 0x39
        /*00be*/ 	.short	(.L_36 - .L_35)


	//   ....[0]....
.L_35:
        /*00c0*/ 	.word	0x00001e70
        /*00c4*/ 	.word	0x000000ff
        /*00c8*/ 	.word	0x00008000
        /*00cc*/ 	.short	0x0100
        /*00ce*/ 	.byte	0x0c
	.zero		1


	//   ....[1]....
        /*00d0*/ 	.word	0x000022b0
        /*00d4*/ 	.word	0x000000ff
        /*00d8*/ 	.word	0x00008000
        /*00dc*/ 	.short	0x010a
        /*00de*/ 	.byte	0x0c
	.zero		1


	//   ....[2]....
        /*00e0*/ 	.word	0x000023f0
        /*00e4*/ 	.word	0x000000ff
        /*00e8*/ 	.word	0x00008000
        /*00ec*/ 	.short	0x0108
        /*00ee*/ 	.byte	0x0c
	.zero		1


	//   ....[3]....
        /*00f0*/ 	.word	0x00003050
        /*00f4*/ 	.word	0x000000ff
        /*00f8*/ 	.word	0x00008000
        /*00fc*/ 	.short	0x010a
        /*00fe*/ 	.byte	0x0c
	.zero		1


	//----- nvinfo : EIATTR_NUM_MBARRIERS
	.align		4
.L_36:
        /*0100*/ 	.byte	0x03, 0x38
        /*0102*/ 	.short	0x0001


	//----- nvinfo : EIATTR_EXIT_INSTR_OFFSETS
	.align		4
        /*0104*/ 	.byte	0x04, 0x1c
        /*0106*/ 	.short	(.L_38 - .L_37)


	//   ....[0]....
.L_37:
        /*0108*/ 	.word	0x00003040


	//----- nvinfo : EIATTR_REQNTID
	.align		4
.L_38:
        /*010c*/ 	.byte	0x04, 0x10
        /*010e*/ 	.short	(.L_40 - .L_39)
.L_39:
        /*0110*/ 	.word	0x00000080
        /*0114*/ 	.word	0x00000001
        /*0118*/ 	.word	0x00000001


	//----- nvinfo : EIATTR_CRS_STACK_SIZE
	.align		4
.L_40:
        /*011c*/ 	.byte	0x04, 0x1e
        /*011e*/ 	.short	(.L_42 - .L_41)
.L_41:
        /*0120*/ 	.word	0x00000000


	//----- nvinfo : EIATTR_CBANK_PARAM_SIZE
	.align		4
.L_42:
        /*0124*/ 	.byte	0x03, 0x19
        /*0126*/ 	.short	0x0028


	//----- nvinfo : EIATTR_PARAM_CBANK
	.align		4
        /*0128*/ 	.byte	0x04, 0x0a
        /*012a*/ 	.short	(.L_44 - .L_43)
	.align		4
.L_43:
        /*012c*/ 	.word	index@(.nv.constant0.gluon_mma)
        /*0130*/ 	.short	0x0380
        /*0132*/ 	.short	0x0028


	//----- nvinfo : EIATTR_SW_WAR
	.align		4
.L_44:
        /*0134*/ 	.byte	0x04, 0x36
        /*0136*/ 	.short	(.L_46 - .L_45)
.L_45:
        /*0138*/ 	.word	0x00000008
.L_46:


//--------------------- .nv.compat                --------------------------
	.section	.nv.compat,"",@"SHT_CUDA_COMPAT_INFO"
	.align	4
        /*0000*/ 	.byte	0x02, 0x02, 0x02, 0x00, 0x02, 0x05, 0x05, 0x00, 0x02, 0x03, 0x00, 0x00, 0x02, 0x06, 0x01, 0x00


//--------------------- .nv.callgraph             --------------------------
	.section	.nv.callgraph,"",@"SHT_CUDA_CALLGRAPH"
	.align	4
	.sectionentsize	8
	.align		4
        /*0000*/ 	.word	0x00000000
	.align		4
        /*0004*/ 	.word	0xffffffff
	.align		4
        /*0008*/ 	.word	0x00000000
	.align		4
        /*000c*/ 	.word	0xfffffffe
	.align		4
        /*0010*/ 	.word	0x00000000
	.align		4
        /*0014*/ 	.word	0xfffffffd
	.align		4
        /*0018*/ 	.word	0x00000000
	.align		4
        /*001c*/ 	.word	0xfffffffc


//--------------------- .text.gluon_mma           --------------------------
	.section	.text.gluon_mma,"ax",@progbits
	.align	128
        .global         gluon_mma
        .type           gluon_mma,@function
        .size           gluon_mma,(.L_x_15 - gluon_mma)
        .other          gluon_mma,@"STO_CUDA_ENTRY STV_DEFAULT"
gluon_mma:
.text.gluon_mma:
[----:B------:R-:W0:Y:S01]  /*0000*/  LDC R1, c[0x0][0x37c] ;  /* 0x0000df00ff017b82 */ /* 0x000e220000000800 */
[----:B------:R-:W1:Y:S02]  /*0010*/  S2R R0, SR_TID.X ;  /* 0x0000000000007919 */ /* 0x000e640000002100 */
[----:B-1----:R-:W-:-:S13]  /*0020*/  ISETP.GE.U32.AND P1, PT, R0, 0x20, PT ;  /* 0x000000200000780c */ /* 0x002fda0003f26070 */
[----:B------:R-:W-:Y:S05]  /*0030*/  @P1 BRA `(.L_x_0) ;  /* 0x0000000000b81947 */ /* 0x000fea0003800000 */
[----:B------:R-:W1:Y:S01]  /*0040*/  S2UR UR6, SR_CgaCtaId ;  /* 0x00000000000679c3 */ /* 0x000e620000008800 */
[----:B------:R-:W-:Y:S01]  /*0050*/  NOP ;  /* 0x0000000000007918 */ /* 0x000fe20000000000 */
[----:B------:R-:W-:Y:S02]  /*0060*/  UMOV UR4, 0x40 ;  /* 0x0000004000047882 */ /* 0x000fe40000000000 */
[----:B-1----:R-:W-:-:S09]  /*0070*/  ULEA UR4, UR6, UR4, 0x18 ;  /* 0x0000000406047291 */ /* 0x002fd2000f8ec0ff */
[----:B------:R-:W1:Y:S01]  /*0080*/  LDS.U8 R2, [UR4] ;  /* 0x00000004ff027984 */ /* 0x000e620008000000 */
[----:B------:R-:W-:Y:S02]  /*0090*/  UMOV UR4, 0x400 ;  /* 0x0000040000047882 */ /* 0x000fe40000000000 */
[----:B------:R-:W-:Y:S01]  /*00a0*/  ULEA UR4, UR6, UR4, 0x18 ;  /* 0x0000000406047291 */ /* 0x000fe2000f8ec0ff */
[----:B-1----:R-:W-:-:S13]  /*00b0*/  ISETP.NE.AND P0, PT, R2, RZ, PT ;  /* 0x000000ff0200720c */ /* 0x002fda0003f05270 */
[----:B------:R-:W-:Y:S05]  /*00c0*/  @P0 BRA `(.L_x_1) ;  /* 0x00000000007c0947 */ /* 0x000fea0003800000 */
[----:B------:R-:W-:-:S13]  /*00d0*/  ELECT P0, URZ, PT ;  /* 0x0000000000ff782f */ /* 0x000fda0003800000 */
[----:B------:R-:W-:Y:S05]  /*00e0*/  @!P0 BRA `(.L_x_2) ;  /* 0x0000000000848947 */ /* 0x000fea0003800000 */
[----:B------:R-:W-:Y:S01]  /*00f0*/  UMOV UR5, 0x2 ;  /* 0x0000000200057882 */ /* 0x000fe20000000000 */
[----:B------:R-:W-:Y:S02]  /*0100*/  IMAD.MOV.U32 R5, RZ, RZ, 0x1 ;  /* 0x00000001ff057424 */ /* 0x000fe400078e00ff */
[----:B------:R-:W-:Y:S02]  /*0110*/  IMAD.MOV.U32 R3, RZ, RZ, 0x3 ;  /* 0x00000003ff037424 */ /* 0x000fe400078e00ff */
[----:B------:R-:W-:Y:S04]  /*0120*/  DEPBAR.LE SB1, 0x36 ;  /* 0x00009d800000791a */ /* 0x000fe80000000000 */
[----:B------:R-:W1:Y:S02]  /*0130*/  UTCATOMSWS.FIND_AND_SET.ALIGN UP0, UR5, UR5 ;  /* 0x00000005000575e3 */ /* 0x000e640008000800 */
[----:B-1----:R-:W-:-:S04]  /*0140*/  PLOP3.LUT P0, PT, PT, PT, UP0, 0x80, 0x8 ;  /* 0x000000000008781c */ /* 0x002fc80003f0f008 */
[----:B------:R-:W-:-:S04]  /*0150*/  SEL R2, RZ, 0xffffffff, !P0 ;  /* 0xffffffffff027807 */ /* 0x000fc80004000000 */
[----:B------:R-:W-:Y:S01]  /*0160*/  ISETP.NE.AND P0, PT, R2, RZ, PT ;  /* 0x000000ff0200720c */ /* 0x000fe20003f05270 */
[----:B------:R-:W-:-:S12]  /*0170*/  IMAD.U32 R2, RZ, RZ, UR5 ;  /* 0x00000005ff027e24 */ /* 0x000fd8000f8e00ff */
[----:B------:R-:W-:Y:S05]  /*0180*/  @P0 BRA `(.L_x_3) ;  /* 0x0000000000240947 */ /* 0x000fea0003800000 */
.L_x_4:
[----:B------:R-:W-:Y:S05]  /*0190*/  NANOSLEEP 0x64 ;  /* 0x000000640000795d */ /* 0x000fea0003800000 */
[----:B------:R-:W-:-:S05]  /*01a0*/  UMOV UR5, 0x2 ;  /* 0x0000000200057882 */ /* 0x000fca0000000000 */
[----:B------:R-:W-:Y:S04]  /*01b0*/  DEPBAR.LE SB1, 0x36 ;  /* 0x00009d800000791a */ /* 0x000fe80000000000 */
[----:B------:R-:W1:Y:S02]  /*01c0*/  UTCATOMSWS.FIND_AND_SET.ALIGN UP0, UR5, UR5 ;  /* 0x00000005000575e3 */ /* 0x000e640008000800 */
[----:B-1----:R-:W-:-:S04]  /*01d0*/  PLOP3.LUT P0, PT, PT, PT, UP0, 0x80, 0x8 ;  /* 0x000000000008781c */ /* 0x002fc80003f0f008 */
[----:B------:R-:W-:-:S04]  /*01e0*/  SEL R2, RZ, 0xffffffff, !P0 ;  /* 0xffffffffff027807 */ /* 0x000fc80004000000 */
[----:B------:R-:W-:Y:S01]  /*01f0*/  ISETP.NE.AND P0, PT, R2, RZ, PT ;  /* 0x000000ff0200720c */ /* 0x000fe20003f05270 */
[----:B------:R-:W-:-:S12]  /*0200*/  IMAD.U32 R2, RZ, RZ, UR5 ;  /* 0x00000005ff027e24 */ /* 0x000fd8000f8e00ff */
[----:B------:R-:W-:Y:S05]  /*0210*/  @!P0 BRA `(.L_x_4) ;  /* 0xfffffffc00dc8947 */ /* 0x000fea000383ffff */
.L_x_3:
[C---:B------:R-:W-:Y:S01]  /*0220*/  VIADD R4, R2.reuse, 0x10 ;  /* 0x0000001002047836 */ /* 0x040fe20000000000 */
[----:B------:R-:W-:Y:S01]  /*0230*/  UMOV UR5, 0x50 ;  /* 0x0000005000057882 */ /* 0x000fe20000000000 */
[----:B------:R-:W-:Y:S01]  /*0240*/  SHF.L.U32 R3, R3, R2, RZ ;  /* 0x0000000203037219 */ /* 0x000fe200000006ff */
[----:B------:R-:W-:Y:S01]  /*0250*/  ULEA UR5, UR6, UR5, 0x18 ;  /* 0x0000000506057291 */ /* 0x000fe2000f8ec0ff */
[----:B------:R-:W-:Y:S01]  /*0260*/  IMAD.SHL.U32 R2, R2, 0x20, RZ ;  /* 0x0000002002027824 */ /* 0x000fe200078e00ff */
[----:B------:R-:W-:-:S04]  /*0270*/  SHF.L.U32 R4, R5, R4, RZ ;  /* 0x0000000405047219 */ /* 0x000fc800000006ff */
[----:B------:R-:W-:-:S05]  /*0280*/  LOP3.LUT R3, R4, R3, RZ, 0xfc, !PT ;  /* 0x0000000304037212 */ /* 0x000fca00078efcff */
[----:B------:R1:W-:Y:S04]  /*0290*/  ATOMS.OR RZ, [UR5], R3 ;  /* 0x00000003ffff798c */ /* 0x0003e8000b000005 */
[----:B------:R1:W-:Y:S01]  /*02a0*/  STS [UR4], R2 ;  /* 0x00000002ff007988 */ /* 0x0003e20008000804 */
[----:B------:R-:W-:Y:S05]  /*02b0*/  BRA `(.L_x_2) ;  /* 0x0000000000107947 */ /* 0x000fea0003800000 */
.L_x_1:
[----:B------:R-:W-:-:S05]  /*02c0*/  IMAD.MOV.U32 R2, RZ, RZ, -0x1 ;  /* 0xffffffffff027424 */ /* 0x000fca00078e00ff */
[----:B------:R1:W-:Y:S02]  /*02d0*/  STS [UR4], R2 ;  /* 0x00000002ff007988 */ /* 0x0003e40008000804 */
[----:B-1----:R-:W-:-:S07]  /*02e0*/  MOV R2, 0x300 ;  /* 0x0000030000027802 */ /* 0x002fce0000000f00 */
[----:B0-----:R-:W-:Y:S05]  /*02f0*/  CALL.REL.NOINC `($__internal_1_$__cuda_sm10x_tcgen05_guardrail_trap_phase_invalid_during_alloc) ;  /* 0x0000002c006c7944 */ /* 0x001fea0003c00000 */
.L_x_2:
[----:B------:R-:W-:Y:S05]  /*0300*/  WARPSYNC.ALL ;  /* 0x0000000000007948 */ /* 0x000fea0003800000 */
[----:B------:R-:W-:Y:S01]  /*0310*/  NOP ;  /* 0x0000000000007918 */ /* 0x000fe20000000000 */
.L_x_0:
[----:B------:R-:W2:Y:S08]  /*0320*/  S2UR UR11, SR_CgaCtaId ;  /* 0x00000000000b79c3 */ /* 0x000eb00000008800 */
[----:B------:R-:W-:Y:S01]  /*0330*/  BAR.SYNC.DEFER_BLOCKING 0x0 ;  /* 0x0000000000007b1d */ /* 0x000fe20000010000 */
[----:B-1----:R-:W-:Y:S02]  /*0340*/  LOP3.LUT R3, R0, 0x60, RZ, 0xc0, !PT ;  /* 0x0000006000037812 */ /* 0x002fe400078ec0ff */
[----:B------:R-:W-:-:S02]  /*0350*/  SHF.R.U32.HI R5, RZ, 0x5, R0 ;  /* 0x00000005ff057819 */ /* 0x000fc40000011600 */
[----:B------:R-:W-:Y:S01]  /*0360*/  LOP3.LUT R2, R0, 0x1f, RZ, 0xc0, !PT ;  /* 0x0000001f00027812 */ /* 0x000fe200078ec0ff */
[----:B------:R-:W-:Y:S02]  /*0370*/  UMOV UR4, 0x400 ;  /* 0x0000040000047882 */ /* 0x000fe40000000000 */
[----:B------:R-:W1:Y:S01]  /*0380*/  LDC.64 R24, c[0x0][0x380] ;  /* 0x0000e000ff187b82 */ /* 0x000e620000000a00 */
[----:B------:R-:W3:Y:S01]  /*0390*/  LDCU.64 UR14, c[0x0][0x358] ;  /* 0x00006b00ff0e77ac */ /* 0x000ee20008000a00 */
[----:B------:R-:W-:Y:S01]  /*03a0*/  IMAD.SHL.U32 R4, R3, 0x4, RZ ;  /* 0x0000000403047824 */ /* 0x000fe200078e00ff */
[----:B------:R-:W-:-:S04]  /*03b0*/  SGXT.U32 R5, R5, 0x2 ;  /* 0x000000020505781a */ /* 0x000fc80000000000 */
[----:B------:R-:W-:Y:S01]  /*03c0*/  LOP3.LUT R29, R5, 0x4, RZ, 0xfc, !PT ;  /* 0x00000004051d7812 */ /* 0x000fe200078efcff */
[----:B--2---:R-:W-:-:S04]  /*03d0*/  ULEA UR12, UR11, UR4, 0x18 ;  /* 0x000000040b0c7291 */ /* 0x004fc8000f8ec0ff */
[----:B------:R-:W-:Y:S01]  /*03e0*/  IMAD.SHL.U32 R10, R29, 0x80, RZ ;  /* 0x000000801d0a7824 */ /* 0x000fe200078e00ff */
[----:B-1----:R-:W-:-:S04]  /*03f0*/  LEA R6, P0, R3, R24, 0x3 ;  /* 0x0000001803067211 */ /* 0x002fc800078018ff */
[----:B------:R-:W1:Y:S01]  /*0400*/  LDS R33, [UR12] ;  /* 0x0000000cff217984 */ /* 0x000e620008000800 */
[-C--:B------:R-:W-:Y:S01]  /*0410*/  LEA.HI.X R7, R4, R25.reuse, RZ, 0x1, P0 ;  /* 0x0000001904077211 */ /* 0x080fe200000f0cff */
[----:B------:R-:W-:Y:S01]  /*0420*/  BAR.SYNC.DEFER_BLOCKING 0x0 ;  /* 0x0000000000007b1d */ /* 0x000fe20000010000 */
[-C--:B------:R-:W-:Y:S02]  /*0430*/  LEA R8, P0, R29, R24.reuse, 0x8 ;  /* 0x000000181d087211 */ /* 0x080fe400078040ff */
[C---:B------:R-:W-:Y:S01]  /*0440*/  LOP3.LUT R23, R5.reuse, 0xc, RZ, 0xfc, !PT ;  /* 0x0000000c05177812 */ /* 0x040fe200078efcff */
[----:B------:R-:W-:Y:S01]  /*0450*/  IMAD.WIDE.U32 R6, R2, 0x2, R6 ;  /* 0x0000000202067825 */ /* 0x000fe200078e0006 */
[----:B------:R-:W-:Y:S02]  /*0460*/  LOP3.LUT R17, R5, 0x8, RZ, 0xfc, !PT ;  /* 0x0000000805117812 */ /* 0x000fe400078efcff */
[----:B------:R-:W-:Y:S02]  /*0470*/  LEA.HI.X R9, R10, R25, RZ, 0x1, P0 ;  /* 0x000000190a097211 */ /* 0x000fe400000f0cff */
[----:B------:R-:W-:Y:S01]  /*0480*/  LEA R12, P2, R23, R24, 0x8 ;  /* 0x00000018170c7211 */ /* 0x000fe200078440ff */
[----:B------:R-:W-:Y:S01]  /*0490*/  IMAD.SHL.U32 R10, R17, 0x80, RZ ;  /* 0x00000080110a7824 */ /* 0x000fe200078e00ff */
[----:B------:R-:W-:-:S02]  /*04a0*/  LOP3.LUT R21, R5, 0x10, RZ, 0xfc, !PT ;  /* 0x0000001005157812 */ /* 0x000fc400078efcff */
[-C--:B------:R-:W-:Y:S02]  /*04b0*/  LEA R26, P0, R17, R24.reuse, 0x8 ;  /* 0x00000018111a7211 */ /* 0x080fe400078040ff */
[----:B------:R-:W-:Y:S01]  /*04c0*/  LOP3.LUT R41, R5, 0x14, RZ, 0xfc, !PT ;  /* 0x0000001405297812 */ /* 0x000fe200078efcff */
[----:B------:R-:W-:Y:S01]  /*04d0*/  IMAD.WIDE.U32 R8, R2, 0x2, R8 ;  /* 0x0000000202087825 */ /* 0x000fe200078e0008 */
[----:B------:R-:W-:Y:S01]  /*04e0*/  LEA.HI.X R27, R10, R25, RZ, 0x1, P0 ;  /* 0x000000190a1b7211 */ /* 0x000fe200000f0cff */
[----:B---3--:R-:W5:Y:S04]  /*04f0*/  LDG.E.U16 R22, desc[UR14][R6.64] ;  /* 0x0000000e06167981 */ /* 0x008f68000c1e1500 */
[----:B------:R-:W5:Y:S04]  /*0500*/  LDG.E.U16 R51, desc[UR14][R6.64+0x40] ;  /* 0x0000400e06337981 */ /* 0x000f68000c1e1500 */
[----:B------:R-:W5:Y:S04]  /*0510*/  LDG.E.U16 R20, desc[UR14][R6.64+0x80] ;  /* 0x0000800e06147981 */ /* 0x000f68000c1e1500 */
[----:B------:R2:W5:Y:S01]  /*0520*/  LDG.E.U16 R42, desc[UR14][R6.64+0xc0] ;  /* 0x0000c00e062a7981 */ /* 0x000562000c1e1500 */
[C---:B------:R-:W-:Y:S01]  /*0530*/  IMAD.SHL.U32 R10, R21.reuse, 0x80, RZ ;  /* 0x00000080150a7824 */ /* 0x040fe200078e00ff */
[----:B------:R-:W-:Y:S01]  /*0540*/  LEA R30, P0, R21, R24, 0x8 ;  /* 0x00000018151e7211 */ /* 0x000fe200078040ff */
[----:B------:R-:W-:Y:S01]  /*0550*/  IMAD.SHL.U32 R16, R41, 0x80, RZ ;  /* 0x0000008029107824 */ /* 0x000fe200078e00ff */
[----:B------:R-:W5:Y:S04]  /*0560*/  LDG.E.U16 R32, desc[UR14][R8.64] ;  /* 0x0000000e08207981 */ /* 0x000f68000c1e1500 */
[----:B------:R-:W5:Y:S01]  /*0570*/  LDG.E.U16 R38, desc[UR14][R8.64+0x40] ;  /* 0x0000400e08267981 */ /* 0x000f62000c1e1500 */
[----:B--2---:R-:W-:-:S03]  /*0580*/  IMAD.SHL.U32 R6, R23, 0x80, RZ ;  /* 0x0000008017067824 */ /* 0x004fc600078e00ff */
[----:B------:R-:W5:Y:S02]  /*0590*/  LDG.E.U16 R18, desc[UR14][R8.64+0x80] ;  /* 0x0000800e08127981 */ /* 0x000f64000c1e1500 */
[-C--:B------:R-:W-:Y:S02]  /*05a0*/  LEA.HI.X R13, R6, R25.reuse, RZ, 0x1, P2 ;  /* 0x00000019060d7211 */ /* 0x080fe400010f0cff */
[----:B------:R2:W5:Y:S01]  /*05b0*/  LDG.E.U16 R34, desc[UR14][R8.64+0xc0] ;  /* 0x0000c00e08227981 */ /* 0x000562000c1e1500 */
[----:B------:R-:W-:Y:S01]  /*05c0*/  LEA R6, P2, R41, R24, 0x8 ;  /* 0x0000001829067211 */ /* 0x000fe200078440ff */
[----:B------:R-:W-:Y:S01]  /*05d0*/  IMAD.WIDE.U32 R26, R2, 0x2, R26 ;  /* 0x00000002021a7825 */ /* 0x000fe200078e001a */
[----:B------:R-:W-:-:S03]  /*05e0*/  LEA.HI.X R31, R10, R25, RZ, 0x1, P0 ;  /* 0x000000190a1f7211 */ /* 0x000fc600000f0cff */
[----:B------:R-:W-:Y:S01]  /*05f0*/  IMAD.WIDE.U32 R12, R2, 0x2, R12 ;  /* 0x00000002020c7825 */ /* 0x000fe200078e000c */
[----:B------:R-:W-:Y:S01]  /*0600*/  LEA.HI.X R7, R16, R25, RZ, 0x1, P2 ;  /* 0x0000001910077211 */ /* 0x000fe200010f0cff */
[----:B------:R-:W5:Y:S01]  /*0610*/  LDG.E.U16 R40, desc[UR14][R26.64] ;  /* 0x0000000e1a287981 */ /* 0x000f62000c1e1500 */
[----:B--2---:R-:W-:-:S03]  /*0620*/  LOP3.LUT R9, R5, 0x18, RZ, 0xfc, !PT ;  /* 0x0000001805097812 */ /* 0x004fc600078efcff */
[----:B------:R-:W5:Y:S01]  /*0630*/  LDG.E.U16 R8, desc[UR14][R12.64] ;  /* 0x0000000e0c087981 */ /* 0x000f62000c1e1500 */
[----:B------:R-:W-:-:S03]  /*0640*/  IMAD.WIDE.U32 R30, R2, 0x2, R30 ;  /* 0x00000002021e7825 */ /* 0x000fc600078e001e */
[----:B------:R-:W5:Y:S01]  /*0650*/  LDG.E.U16 R15, desc[UR14][R12.64+0x40] ;  /* 0x0000400e0c0f7981 */ /* 0x000f62000c1e1500 */
[----:B------:R-:W-:-:S03]  /*0660*/  IMAD.SHL.U32 R36, R9, 0x80, RZ ;  /* 0x0000008009247824 */ /* 0x000fc600078e00ff */
[----:B------:R-:W5:Y:S01]  /*0670*/  LDG.E.U16 R39, desc[UR14][R12.64+0x80] ;  /* 0x0000800e0c277981 */ /* 0x000f62000c1e1500 */
[----:B------:R-:W-:-:S03]  /*0680*/  IMAD.WIDE.U32 R6, R2, 0x2, R6 ;  /* 0x0000000202067825 */ /* 0x000fc600078e0006 */
[----:B------:R2:W5:Y:S01]  /*0690*/  LDG.E.U16 R16, desc[UR14][R12.64+0xc0] ;  /* 0x0000c00e0c107981 */ /* 0x000562000c1e1500 */
[----:B-1----:R-:W-:Y:S01]  /*06a0*/  R2UR UR13, R33 ;  /* 0x00000000210d72ca */ /* 0x002fe200000e0000 */
[----:B------:R-:W-:Y:S02]  /*06b0*/  IMAD R33, R2, 0x2, R4 ;  /* 0x0000000202217824 */ /* 0x000fe400078e0204 */
[----:B------:R1:W5:Y:S04]  /*06c0*/  LDG.E.U16 R10, desc[UR14][R26.64+0x40] ;  /* 0x0000400e1a0a7981 */ /* 0x000368000c1e1500 */
[----:B------:R1:W5:Y:S01]  /*06d0*/  LDG.E.U16 R14, desc[UR14][R26.64+0x80] ;  /* 0x0000800e1a0e7981 */ /* 0x000362000c1e1500 */
[----:B--2---:R-:W-:-:S03]  /*06e0*/  LEA R12, P0, R9, R24, 0x8 ;  /* 0x00000018090c7211 */ /* 0x004fc600078040ff */
[----:B------:R1:W5:Y:S01]  /*06f0*/  LDG.E.U16 R53, desc[UR14][R26.64+0xc0] ;  /* 0x0000c00e1a357981 */ /* 0x000362000c1e1500 */
[----:B------:R-:W-:Y:S02]  /*0700*/  LEA.HI.X R13, R36, R25, RZ, 0x1, P0 ;  /* 0x00000019240d7211 */ /* 0x000fe400000f0cff */
[----:B------:R-:W-:Y:S01]  /*0710*/  SHF.R.U32.HI R36, RZ, 0x1, R3 ;  /* 0x00000001ff247819 */ /* 0x000fe20000011603 */
[----:B------:R1:W5:Y:S04]  /*0720*/  LDG.E.U16 R45, desc[UR14][R30.64] ;  /* 0x0000000e1e2d7981 */ /* 0x000368000c1e1500 */
[----:B------:R1:W5:Y:S01]  /*0730*/  LDG.E.U16 R47, desc[UR14][R30.64+0x40] ;  /* 0x0000400e1e2f7981 */ /* 0x000362000c1e1500 */
[----:B------:R-:W-:-:S03]  /*0740*/  LOP3.LUT R4, R33, R36, RZ, 0x3c, !PT ;  /* 0x0000002421047212 */ /* 0x000fc600078e3cff */
[----:B------:R1:W5:Y:S01]  /*0750*/  LDG.E.U16 R28, desc[UR14][R30.64+0x80] ;  /* 0x0000800e1e1c7981 */ /* 0x000362000c1e1500 */
[----:B------:R-:W-:-:S03]  /*0760*/  IMAD.WIDE.U32 R12, R2, 0x2, R12 ;  /* 0x00000002020c7825 */ /* 0x000fc600078e000c */
[----:B------:R1:W5:Y:S04]  /*0770*/  LDG.E.U16 R26, desc[UR14][R30.64+0xc0] ;  /* 0x0000c00e1e1a7981 */ /* 0x000368000c1e1500 */
[----:B------:R1:W5:Y:S04]  /*0780*/  LDG.E.U16 R19, desc[UR14][R6.64] ;  /* 0x0000000e06137981 */ /* 0x000368000c1e1500 */
[----:B------:R1:W5:Y:S04]  /*0790*/  LDG.E.U16 R11, desc[UR14][R6.64+0x40] ;  /* 0x0000400e060b7981 */ /* 0x000368000c1e1500 */
[----:B------:R1:W5:Y:S04]  /*07a0*/  LDG.E.U16 R49, desc[UR14][R6.64+0x80] ;  /* 0x0000800e06317981 */ /* 0x000368000c1e1500 */
[----:B------:R1:W5:Y:S01]  /*07b0*/  LDG.E.U16 R27, desc[UR14][R6.64+0xc0] ;  /* 0x0000c00e061b7981 */ /* 0x000362000c1e1500 */
[----:B------:R-:W-:Y:S05]  /*07c0*/  @P1 BRA `(.L_x_5) ;  /* 0x0000000000181947 */ /* 0x000fea0003800000 */
[----:B------:R-:W-:Y:S01]  /*07d0*/  ELECT P0, URZ, PT ;  /* 0x0000000000ff782f */ /* 0x000fe20003800000 */
[----:B-1----:R-:W-:Y:S01]  /*07e0*/  IMAD.MOV.U32 R6, RZ, RZ, 0x1 ;  /* 0x00000001ff067424 */ /* 0x002fe200078e00ff */
[----:B------:R-:W-:Y:S01]  /*07f0*/  UMOV UR4, 0x40 ;  /* 0x0000004000047882 */ /* 0x000fe20000000000 */
[----:B------:R-:W-:Y:S01]  /*0800*/  UVIRTCOUNT.DEALLOC.SMPOOL 0x80 ;  /* 0x000000800000784c */ /* 0x000fe20000000000 */
[----:B------:R-:W-:-:S09]  /*0810*/  ULEA UR4, UR11, UR4, 0x18 ;  /* 0x000000040b047291 */ /* 0x000fd2000f8ec0ff */
[----:B------:R2:W-:Y:S03]  /*0820*/  @P0 STS.U8 [UR4], R6 ;  /* 0x00000006ff000988 */ /* 0x0005e60008000004 */
.L_x_5:
[----:B------:R-:W-:Y:S01]  /*0830*/  LOP3.LUT R43, R5, 0x1c, RZ, 0xfc, !PT ;  /* 0x0000001c052b7812 */ /* 0x000fe200078efcff */
[----:B-----5:R3:W-:Y:S03]  /*0840*/  STS.U16 [R4+UR12+0x40], R51 ;  /* 0x0000403304007988 */ /* 0x0207e6000800040c */
[C---:B-12---:R-:W-:Y:S01]  /*0850*/  LEA R6, P0, R43.reuse, R24, 0x8 ;  /* 0x000000182b067211 */ /* 0x046fe200078040ff */
[----:B------:R-:W-:Y:S01]  /*0860*/  IMAD.SHL.U32 R30, R43, 0x80, RZ ;  /* 0x000000802b1e7824 */ /* 0x000fe200078e00ff */
[----:B------:R1:W-:Y:S04]  /*0870*/  STS.U16 [R4+UR12+0x2040], R42 ;  /* 0x0020402a04007988 */ /* 0x0003e8000800040c */
[----:B------:R-:W2:Y:S01]  /*0880*/  LDG.E.U16 R35, desc[UR14][R12.64] ;  /* 0x0000000e0c237981 */ /* 0x000ea2000c1e1500 */
[----:B---3--:R-:W-:-:S02]  /*0890*/  LOP3.LUT R51, R5, 0x20, RZ, 0xfc, !PT ;  /* 0x0000002005337812 */ /* 0x008fc400078efcff */
[----:B------:R-:W-:Y:S01]  /*08a0*/  LEA.HI.X R7, R30, R25, RZ, 0x1, P0 ;  /* 0x000000191e077211 */ /* 0x000fe200000f0cff */
[----:B------:R-:W3:Y:S02]  /*08b0*/  LDG.E.U16 R37, desc[UR14][R12.64+0x40] ;  /* 0x0000400e0c257981 */ /* 0x000ee4000c1e1500 */
[C---:B-1----:R-:W-:Y:S02]  /*08c0*/  IMAD.SHL.U32 R42, R51.reuse, 0x80, RZ ;  /* 0x00000080332a7824 */ /* 0x042fe400078e00ff */
[----:B------:R-:W4:Y:S04]  /*08d0*/  LDG.E.U16 R31, desc[UR14][R12.64+0x80] ;  /* 0x0000800e0c1f7981 */ /* 0x000f28000c1e1500 */
[----:B------:R1:W4:Y:S04]  /*08e0*/  LDG.E.U16 R33, desc[UR14][R12.64+0xc0] ;  /* 0x0000c00e0c217981 */ /* 0x000328000c1e1500 */
[----:B------:R0:W-:Y:S01]  /*08f0*/  STS.U16 [R4+UR12], R22 ;  /* 0x0000001604007988 */ /* 0x0001e2000800040c */
[----:B-1----:R-:W-:-:S04]  /*0900*/  LEA R12, P0, R51, R24, 0x8 ;  /* 0x00000018330c7211 */ /* 0x002fc800078040ff */
[----:B------:R-:W-:Y:S01]  /*0910*/  LEA.HI.X R13, R42, R25, RZ, 0x1, P0 ;  /* 0x000000192a0d7211 */ /* 0x000fe200000f0cff */
[----:B------:R-:W-:-:S04]  /*0920*/  IMAD.WIDE.U32 R6, R2, 0x2, R6 ;  /* 0x0000000202067825 */ /* 0x000fc800078e0006 */
[----:B------:R-:W-:Y:S01]  /*0930*/  IMAD.WIDE.U32 R12, R2, 0x2, R12 ;  /* 0x00000002020c7825 */ /* 0x000fe200078e000c */
[----:B0-----:R-:W4:Y:S04]  /*0940*/  LDG.E.U16 R22, desc[UR14][R6.64+0x40] ;  /* 0x0000400e06167981 */ /* 0x001f28000c1e1500 */
[----:B------:R-:W4:Y:S04]  /*0950*/  LDG.E.U16 R42, desc[UR14][R12.64+0x40] ;  /* 0x0000400e0c2a7981 */ /* 0x000f28000c1e1500 */
[----:B------:R0:W-:Y:S04]  /*0960*/  STS.U16 [R4+UR12+0x2000], R20 ;  /* 0x0020001404007988 */ /* 0x0001e8000800040c */
[----:B------:R-:W4:Y:S04]  /*0970*/  LDG.E.U16 R30, desc[UR14][R6.64+0x80] ;  /* 0x0000800e061e7981 */ /* 0x000f28000c1e1500 */
[----:B------:R1:W-:Y:S04]  /*0980*/  STS.U16 [R4+UR12+0x240], R32 ;  /* 0x0002402004007988 */ /* 0x0003e8000800040c */
[----:B0-----:R-:W4:Y:S04]  /*0990*/  LDG.E.U16 R20, desc[UR14][R6.64+0xc0] ;  /* 0x0000c00e06147981 */ /* 0x001f28000c1e1500 */
[----:B------:R0:W-:Y:S04]  /*09a0*/  STS.U16 [R4+UR12+0x2240], R18 ;  /* 0x0022401204007988 */ /* 0x0001e8000800040c */
[----:B-1----:R-:W4:Y:S01]  /*09b0*/  LDG.E.U16 R32, desc[UR14][R12.64] ;  /* 0x0000000e0c207981 */ /* 0x002f22000c1e1500 */
[----:B------:R-:W-:-:S03]  /*09c0*/  LOP3.LUT R44, R5, 0x28, RZ, 0xfc, !PT ;  /* 0x00000028052c7812 */ /* 0x000fc600078efcff */
[----:B------:R1:W-:Y:S01]  /*09d0*/  STS.U16 [R4+UR12+0x400], R40 ;  /* 0x0004002804007988 */ /* 0x0003e2000800040c */
[----:B0-----:R-:W-:-:S03]  /*09e0*/  LOP3.LUT R18, R5, 0x24, RZ, 0xfc, !PT ;  /* 0x0000002405127812 */ /* 0x001fc600078efcff */
[----:B------:R0:W4:Y:S02]  /*09f0*/  LDG.E.U16 R46, desc[UR14][R6.64] ;  /* 0x0000000e062e7981 */ /* 0x000124000c1e1500 */
[C---:B-1----:R-:W-:Y:S01]  /*0a00*/  IMAD.SHL.U32 R40, R18.reuse, 0x80, RZ ;  /* 0x0000008012287824 */ /* 0x042fe200078e00ff */
[-C--:B0-----:R-:W-:Y:S01]  /*0a10*/  LEA R6, P0, R18, R24.reuse, 0x8 ;  /* 0x0000001812067211 */ /* 0x081fe200078040ff */
[----:B------:R0:W-:Y:S03]  /*0a20*/  STS.U16 [R4+UR12+0x2400], R14 ;  /* 0x0024000e04007988 */ /* 0x0001e6000800040c */
[----:B------:R-:W-:Y:S01]  /*0a30*/  LEA.HI.X R7, R40, R25, RZ, 0x1, P0 ;  /* 0x0000001928077211 */ /* 0x000fe200000f0cff */
[C---:B------:R-:W-:Y:S01]  /*0a40*/  IMAD.SHL.U32 R40, R44.reuse, 0x80, RZ ;  /* 0x000000802c287824 */ /* 0x040fe200078e00ff */
[----:B------:R1:W-:Y:S01]  /*0a50*/  STS.U16 [R4+UR12+0x600], R15 ;  /* 0x0006000f04007988 */ /* 0x0003e2000800040c */
[----:B0-----:R-:W-:-:S03]  /*0a60*/  LEA R14, P0, R44, R24, 0x8 ;  /* 0x000000182c0e7211 */ /* 0x001fc600078040ff */
[----:B------:R0:W-:Y:S01]  /*0a70*/  STS.U16 [R4+UR12+0x800], R45 ;  /* 0x0008002d04007988 */ /* 0x0001e2000800040c */
[----:B-1----:R-:W-:Y:S01]  /*0a80*/  LEA.HI.X R15, R40, R25, RZ, 0x1, P0 ;  /* 0x00000019280f7211 */ /* 0x002fe200000f0cff */
[C---:B------:R-:W-:Y:S02]  /*0a90*/  IMAD.WIDE.U32 R6, R2.reuse, 0x2, R6 ;  /* 0x0000000202067825 */ /* 0x040fe400078e0006 */
[----:B------:R1:W-:Y:S02]  /*0aa0*/  STS.U16 [R4+UR12+0x200], R38 ;  /* 0x0002002604007988 */ /* 0x0003e4000800040c */
[----:B------:R-:W-:Y:S01]  /*0ab0*/  IMAD.WIDE.U32 R14, R2, 0x2, R14 ;  /* 0x00000002020e7825 */ /* 0x000fe200078e000e */
[----:B0-----:R-:W-:Y:S01]  /*0ac0*/  LOP3.LUT R45, R5, 0x2c, RZ, 0xfc, !PT ;  /* 0x0000002c052d7812 */ /* 0x001fe200078efcff */
[----:B------:R0:W-:Y:S04]  /*0ad0*/  STS.U16 [R4+UR12+0x2200], R34 ;  /* 0x0022002204007988 */ /* 0x0001e8000800040c */
[----:B------:R0:W-:Y:S01]  /*0ae0*/  STS.U16 [R4+UR12+0x440], R10 ;  /* 0x0004400a04007988 */ /* 0x0001e2000800040c */
[----:B------:R-:W-:-:S03]  /*0af0*/  IMAD.SHL.U32 R48, R45, 0x80, RZ ;  /* 0x000000802d307824 */ /* 0x000fc600078e00ff */
[----:B-1----:R-:W4:Y:S04]  /*0b00*/  LDG.E.U16 R38, desc[UR14][R12.64+0xc0] ;  /* 0x0000c00e0c267981 */ /* 0x002f28000c1e1500 */
[----:B0-----:R-:W4:Y:S04]  /*0b10*/  LDG.E.U16 R34, desc[UR14][R12.64+0x80] ;  /* 0x0000800e0c227981 */ /* 0x001f28000c1e1500 */
[----:B------:R0:W-:Y:S04]  /*0b20*/  STS.U16 [R4+UR12+0x2440], R53 ;  /* 0x0024403504007988 */ /* 0x0001e8000800040c */
[----:B------:R1:W-:Y:S04]  /*0b30*/  STS.U16 [R4+UR12+0x640], R8 ;  /* 0x0006400804007988 */ /* 0x0003e8000800040c */
[----:B------:R0:W-:Y:S04]  /*0b40*/  STS.U16 [R4+UR12+0x2640], R39 ;  /* 0x0026402704007988 */ /* 0x0001e8000800040c */
[----:B------:R-:W4:Y:S04]  /*0b50*/  LDG.E.U16 R10, desc[UR14][R6.64] ;  /* 0x0000000e060a7981 */ /* 0x000f28000c1e1500 */
[----:B------:R-:W4:Y:S04]  /*0b60*/  LDG.E.U16 R12, desc[UR14][R6.64+0x40] ;  /* 0x0000400e060c7981 */ /* 0x000f28000c1e1500 */
[----:B0-----:R-:W4:Y:S04]  /*0b70*/  LDG.E.U16 R53, desc[UR14][R6.64+0x80] ;  /* 0x0000800e06357981 */ /* 0x001f28000c1e1500 */
[----:B-1----:R0:W4:Y:S04]  /*0b80*/  LDG.E.U16 R8, desc[UR14][R6.64+0xc0] ;  /* 0x0000c00e06087981 */ /* 0x002128000c1e1500 */
[----:B------:R-:W4:Y:S04]  /*0b90*/  LDG.E.U16 R39, desc[UR14][R14.64] ;  /* 0x0000000e0e277981 */ /* 0x000f28000c1e1500 */
[----:B------:R1:W-:Y:S01]  /*0ba0*/  STS.U16 [R4+UR12+0x2800], R28 ;  /* 0x0028001c04007988 */ /* 0x0003e2000800040c */
[----:B0-----:R-:W-:-:S03]  /*0bb0*/  LEA R6, P0, R45, R24, 0x8 ;  /* 0x000000182d067211 */ /* 0x001fc600078040ff */
[----:B------:R0:W-:Y:S01]  /*0bc0*/  STS.U16 [R4+UR12+0x2600], R16 ;  /* 0x0026001004007988 */ /* 0x0001e2000800040c */
[----:B------:R-:W-:-:S03]  /*0bd0*/  LEA.HI.X R7, R48, R25, RZ, 0x1, P0 ;  /* 0x0000001930077211 */ /* 0x000fc600000f0cff */
[----:B------:R0:W-:Y:S01]  /*0be0*/  STS.U16 [R4+UR12+0x840], R47 ;  /* 0x0008402f04007988 */ /* 0x0001e2000800040c */
[----:B-1----:R-:W-:-:S03]  /*0bf0*/  LOP3.LUT R28, R5, 0x30, RZ, 0xfc, !PT ;  /* 0x00000030051c7812 */ /* 0x002fc600078efcff */
[----:B------:R-:W4:Y:S01]  /*0c00*/  LDG.E.U16 R40, desc[UR14][R14.64+0x80] ;  /* 0x0000800e0e287981 */ /* 0x000f22000c1e1500 */
[----:B------:R-:W-:-:S03]  /*0c10*/  IMAD.WIDE.U32 R6, R2, 0x2, R6 ;  /* 0x0000000202067825 */ /* 0x000fc600078e0006 */
[----:B0-----:R-:W4:Y:S04]  /*0c20*/  LDG.E.U16 R16, desc[UR14][R14.64+0x40] ;  /* 0x0000400e0e107981 */ /* 0x001f28000c1e1500 */
[----:B------:R0:W4:Y:S04]  /*0c30*/  LDG.E.U16 R47, desc[UR14][R14.64+0xc0] ;  /* 0x0000c00e0e2f7981 */ /* 0x000128000c1e1500 */
[----:B------:R1:W-:Y:S04]  /*0c40*/  STS.U16 [R4+UR12+0x2840], R26 ;  /* 0x0028401a04007988 */ /* 0x0003e8000800040c */
[----:B------:R1:W-:Y:S01]  /*0c50*/  STS.U16 [R4+UR12+0x2a40], R49 ;  /* 0x002a403104007988 */ /* 0x0003e2000800040c */
[----:B0-----:R-:W-:-:S03]  /*0c60*/  IMAD.SHL.U32 R14, R28, 0x80, RZ ;  /* 0x000000801c0e7824 */ /* 0x001fc600078e00ff */
[----:B------:R0:W-:Y:S01]  /*0c70*/  STS.U16 [R4+UR12+0x2a00], R27 ;  /* 0x002a001b04007988 */ /* 0x0001e2000800040c */
[----:B-1----:R-:W-:-:S03]  /*0c80*/  LEA R26, P0, R28, R24, 0x8 ;  /* 0x000000181c1a7211 */ /* 0x002fc600078040ff */
[----:B------:R1:W-:Y:S01]  /*0c90*/  STS.U16 [R4+UR12+0xa40], R19 ;  /* 0x000a401304007988 */ /* 0x0003e2000800040c */
[----:B------:R-:W-:-:S03]  /*0ca0*/  LOP3.LUT R49, R5, 0x34, RZ, 0xfc, !PT ;  /* 0x0000003405317812 */ /* 0x000fc600078efcff */
[----:B------:R1:W-:Y:S01]  /*0cb0*/  STS.U16 [R4+UR12+0xa00], R11 ;  /* 0x000a000b04007988 */ /* 0x0003e2000800040c */
[----:B0-----:R-:W-:Y:S01]  /*0cc0*/  LEA.HI.X R27, R14, R25, RZ, 0x1, P0 ;  /* 0x000000190e1b7211 */ /* 0x001fe200000f0cff */
[C---:B------:R-:W-:Y:S02]  /*0cd0*/  IMAD.SHL.U32 R14, R49.reuse, 0x80, RZ ;  /* 0x00000080310e7824 */ /* 0x040fe400078e00ff */
[----:B------:R-:W4:Y:S04]  /*0ce0*/  LDG.E.U16 R13, desc[UR14][R6.64+0x80] ;  /* 0x0000800e060d7981 */ /* 0x000f28000c1e1500 */
[----:B-1----:R-:W4:Y:S04]  /*0cf0*/  LDG.E.U16 R19, desc[UR14][R6.64] ;  /* 0x0000000e06137981 */ /* 0x002f28000c1e1500 */
[----:B------:R-:W4:Y:S04]  /*0d00*/  LDG.E.U16 R11, desc[UR14][R6.64+0x40] ;  /* 0x0000400e060b7981 */ /* 0x000f28000c1e1500 */
[----:B------:R0:W4:Y:S01]  /*0d10*/  LDG.E.U16 R15, desc[UR14][R6.64+0xc0] ;  /* 0x0000c00e060f7981 */ /* 0x000122000c1e1500 */
[----:B------:R-:W-:Y:S01]  /*0d20*/  IMAD.WIDE.U32 R26, R2, 0x2, R26 ;  /* 0x00000002021a7825 */ /* 0x000fe200078e001a */
[----:B0-----:R-:W-:-:S04]  /*0d30*/  LEA R6, P0, R49, R24, 0x8 ;  /* 0x0000001831067211 */ /* 0x001fc800078040ff */
[----:B------:R-:W-:Y:S02]  /*0d40*/  LEA.HI.X R7, R14, R25, RZ, 0x1, P0 ;  /* 0x000000190e077211 */ /* 0x000fe400000f0cff */
[----:B------:R-:W-:Y:S01]  /*0d50*/  LOP3.LUT R14, R5, 0x38, RZ, 0xfc, !PT ;  /* 0x00000038050e7812 */ /* 0x000fe200078efcff */
[----:B------:R-:W-:Y:S01]  /*0d60*/  IMAD.WIDE.U32 R6, R2, 0x2, R6 ;  /* 0x0000000202067825 */ /* 0x000fe200078e0006 */
[----:B--2---:R-:W-:Y:S04]  /*0d70*/  STS.U16 [R4+UR12+0xc00], R35 ;  /* 0x000c002304007988 */ /* 0x004fe8000800040c */
[----:B---3--:R0:W-:Y:S04]  /*0d80*/  STS.U16 [R4+UR12+0xc40], R37 ;  /* 0x000c402504007988 */ /* 0x0081e8000800040c */
[----:B----4-:R-:W-:Y:S04]  /*0d90*/  STS.U16 [R4+UR12+0x2c00], R31 ;  /* 0x002c001f04007988 */ /* 0x010fe8000800040c */
[----:B------:R1:W-:Y:S04]  /*0da0*/  STS.U16 [R4+UR12+0x2c40], R33 ;  /* 0x002c402104007988 */ /* 0x0003e8000800040c */
[----:B0-----:R-:W2:Y:S04]  /*0db0*/  LDG.E.U16 R37, desc[UR14][R26.64] ;  /* 0x0000000e1a257981 */ /* 0x001ea8000c1e1500 */
[----:B------:R-:W3:Y:S04]  /*0dc0*/  LDG.E.U16 R35, desc[UR14][R26.64+0x40] ;  /* 0x0000400e1a237981 */ /* 0x000ee8000c1e1500 */
[----:B-1----:R-:W4:Y:S04]  /*0dd0*/  LDG.E.U16 R33, desc[UR14][R26.64+0x80] ;  /* 0x0000800e1a217981 */ /* 0x002f28000c1e1500 */
[----:B------:R0:W4:Y:S04]  /*0de0*/  LDG.E.U16 R31, desc[UR14][R26.64+0xc0] ;  /* 0x0000c00e1a1f7981 */ /* 0x000128000c1e1500 */
[----:B------:R1:W-:Y:S04]  /*0df0*/  STS.U16 [R4+UR12+0xe00], R22 ;  /* 0x000e001604007988 */ /* 0x0003e8000800040c */
[----:B------:R1:W-:Y:S01]  /*0e00*/  STS.U16 [R4+UR12+0x1040], R42 ;  /* 0x0010402a04007988 */ /* 0x0003e2000800040c */
[----:B0-----:R-:W-:-:S03]  /*0e10*/  LEA R26, P0, R14, R24, 0x8 ;  /* 0x000000180e1a7211 */ /* 0x001fc600078040ff */
[----:B-1----:R-:W4:Y:S01]  /*0e20*/  LDG.E.U16 R22, desc[UR14][R6.64+0x40] ;  /* 0x0000400e06167981 */ /* 0x002f22000c1e1500 */
[----:B------:R-:W-:-:S03]  /*0e30*/  IMAD.SHL.U32 R42, R14, 0x80, RZ ;  /* 0x000000800e2a7824 */ /* 0x000fc600078e00ff */
[----:B------:R0:W-:Y:S02]  /*0e40*/  STS.U16 [R4+UR12+0x2e40], R30 ;  /* 0x002e401e04007988 */ /* 0x0001e4000800040c */
[----:B------:R-:W-:Y:S02]  /*0e50*/  LEA.HI.X R27, R42, R25, RZ, 0x1, P0 ;  /* 0x000000192a1b7211 */ /* 0x000fe400000f0cff */
[----:B------:R1:W-:Y:S01]  /*0e60*/  STS.U16 [R4+UR12+0x2e00], R20 ;  /* 0x002e001404007988 */ /* 0x0003e2000800040c */
[----:B------:R-:W-:-:S03]  /*0e70*/  IMAD.WIDE.U32 R26, R2, 0x2, R26 ;  /* 0x00000002021a7825 */ /* 0x000fc600078e001a */
[----:B0-----:R-:W4:Y:S04]  /*0e80*/  LDG.E.U16 R30, desc[UR14][R6.64] ;  /* 0x0000000e061e7981 */ /* 0x001f28000c1e1500 */
[----:B------:R-:W4:Y:S04]  /*0e90*/  LDG.E.U16 R42, desc[UR14][R26.64] ;  /* 0x0000000e1a2a7981 */ /* 0x000f28000c1e1500 */
[----:B-1----:R-:W4:Y:S04]  /*0ea0*/  LDG.E.U16 R20, desc[UR14][R6.64+0x80] ;  /* 0x0000800e06147981 */ /* 0x002f28000c1e1500 */
[----:B------:R0:W-:Y:S04]  /*0eb0*/  STS.U16 [R4+UR12+0x1000], R32 ;  /* 0x0010002004007988 */ /* 0x0001e8000800040c */
[----:B0-----:R0:W4:Y:S02]  /*0ec0*/  LDG.E.U16 R32, desc[UR14][R6.64+0xc0] ;  /* 0x0000c00e06207981 */ /* 0x001124000c1e1500 */
[----:B0-----:R-:W-:-:S02]  /*0ed0*/  LOP3.LUT R7, R5, 0x3c, RZ, 0xfc, !PT ;  /* 0x0000003c05077812 */ /* 0x001fc400078efcff */
[----:B------:R-:W4:Y:S02]  /*0ee0*/  LDG.E.U16 R5, desc[UR14][R26.64+0xc0] ;  /* 0x0000c00e1a057981 */ /* 0x000f24000c1e1500 */
[C---:B------:R-:W-:Y:S01]  /*0ef0*/  LEA R24, P0, R7.reuse, R24, 0x8 ;  /* 0x0000001807187211 */ /* 0x040fe200078040ff */
[----:B------:R-:W-:Y:S01]  /*0f00*/  IMAD.SHL.U32 R6, R7, 0x80, RZ ;  /* 0x0000008007067824 */ /* 0x000fe200078e00ff */
[----:B------:R-:W-:Y:S04]  /*0f10*/  STS.U16 [R4+UR12+0x3040], R38 ;  /* 0x0030402604007988 */ /* 0x000fe8000800040c */
[----:B------:R-:W-:-:S03]  /*0f20*/  LEA.HI.X R25, R6, R25, RZ, 0x1, P0 ;  /* 0x0000001906197211 */ /* 0x000fc600000f0cff */
[----:B------:R-:W-:Y:S01]  /*0f30*/  IMAD.WIDE.U32 R24, R2, 0x2, R24 ;  /* 0x0000000202187825 */ /* 0x000fe200078e0018 */
[----:B------:R0:W-:Y:S04]  /*0f40*/  STS.U16 [R4+UR12+0x3000], R34 ;  /* 0x0030002204007988 */ /* 0x0001e8000800040c */
[----:B------:R-:W4:Y:S04]  /*0f50*/  LDG.E.U16 R6, desc[UR14][R24.64+0x80] ;  /* 0x0000800e18067981 */ /* 0x000f28000c1e1500 */
[----:B0-----:R-:W4:Y:S04]  /*0f60*/  LDG.E.U16 R34, desc[UR14][R26.64+0x40] ;  /* 0x0000400e1a227981 */ /* 0x001f28000c1e1500 */
[----:B------:R0:W-:Y:S02]  /*0f70*/  STS.U16 [R4+UR12+0x1400], R39 ;  /* 0x0014002704007988 */ /* 0x0001e4000800040c */
[----:B0-----:R-:W0:Y:S02]  /*0f80*/  LDC.64 R38, c[0x0][0x388] ;  /* 0x0000e200ff267b82 */ /* 0x001e240000000a00 */
[----:B------:R1:W-:Y:S04]  /*0f90*/  STS.U16 [R4+UR12+0x1200], R12 ;  /* 0x0012000c04007988 */ /* 0x0003e8000800040c */
[----:B------:R1:W-:Y:S04]  /*0fa0*/  STS.U16 [R4+UR12+0x1240], R10 ;  /* 0x0012400a04007988 */ /* 0x0003e8000800040c */
[----:B------:R-:W-:Y:S04]  /*0fb0*/  STS.U16 [R4+UR12+0x3240], R53 ;  /* 0x0032403504007988 */ /* 0x000fe8000800040c */
[----:B------:R1:W-:Y:S04]  /*0fc0*/  STS.U16 [R4+UR12+0x3200], R8 ;  /* 0x0032000804007988 */ /* 0x0003e8000800040c */
[----:B-1----:R1:W4:Y:S04]  /*0fd0*/  LDG.E.U16 R12, desc[UR14][R26.64+0x80] ;  /* 0x0000800e1a0c7981 */ /* 0x002328000c1e1500 */
[----:B------:R-:W4:Y:S04]  /*0fe0*/  LDG.E.U16 R10, desc[UR14][R24.64] ;  /* 0x0000000e180a7981 */ /* 0x000f28000c1e1500 */
[----:B------:R-:W4:Y:S01]  /*0ff0*/  LDG.E.U16 R8, desc[UR14][R24.64+0x40] ;  /* 0x0000400e18087981 */ /* 0x000f22000c1e1500 */
[----:B-1----:R-:W-:-:S03]  /*1000*/  IMAD.SHL.U32 R26, R29, 0x40, RZ ;  /* 0x000000401d1a7824 */ /* 0x002fc600078e00ff */
[----:B------:R0:W4:Y:S04]  /*1010*/  LDG.E.U16 R53, desc[UR14][R24.64+0xc0] ;  /* 0x0000c00e18357981 */ /* 0x000128000c1e1500 */
[----:B------:R1:W-:Y:S01]  /*1020*/  STS.U16 [R4+UR12+0x3400], R40 ;  /* 0x0034002804007988 */ /* 0x0003e2000800040c */
[----:B0-----:R-:W-:-:S03]  /*1030*/  LEA R24, P0, R29, R38, 0x7 ;  /* 0x000000261d187211 */ /* 0x001fc600078038ff */
[----:B------:R0:W-:Y:S01]  /*1040*/  STS.U16 [R4+UR12+0x1440], R16 ;  /* 0x0014401004007988 */ /* 0x0001e2000800040c */
[----:B------:R-:W-:Y:S01]  /*1050*/  LEA.HI.X R25, R26, R39, RZ, 0x1, P0 ;  /* 0x000000271a197211 */ /* 0x000fe200000f0cff */
[----:B------:R-:W-:Y:S02]  /*1060*/  IMAD.SHL.U32 R26, R23, 0x40, RZ ;  /* 0x00000040171a7824 */ /* 0x000fe400078e00ff */
[C---:B-1----:R-:W-:Y:S01]  /*1070*/  IMAD.SHL.U32 R40, R17.reuse, 0x40, RZ ;  /* 0x0000004011287824 */ /* 0x042fe200078e00ff */
[----:B0-----:R-:W-:-:S04]  /*1080*/  LEA R16, P2, R17, R38, 0x7 ;  /* 0x0000002611107211 */ /* 0x001fc800078438ff */
[----:B------:R-:W-:Y:S01]  /*1090*/  LEA.HI.X R17, R40, R39, RZ, 0x1, P2 ;  /* 0x0000002728117211 */ /* 0x000fe200010f0cff */
[C---:B------:R-:W-:Y:S01]  /*10a0*/  IMAD.WIDE.U32 R24, R2.reuse, 0x2, R24 ;  /* 0x0000000202187825 */ /* 0x040fe200078e0018 */
[----:B------:R0:W-:Y:S03]  /*10b0*/  STS.U16 [R4+UR12+0x3440], R47 ;  /* 0x0034402f04007988 */ /* 0x0001e6000800040c */
[----:B------:R-:W-:Y:S01]  /*10c0*/  IMAD.WIDE.U32 R16, R2, 0x2, R16 ;  /* 0x0000000202107825 */ /* 0x000fe200078e0010 */
[-C--:B------:R-:W-:Y:S01]  /*10d0*/  LEA R50, P3, R51, R38.reuse, 0x7 ;  /* 0x0000002633327211 */ /* 0x080fe200078638ff */
[----:B0-----:R-:W4:Y:S04]  /*10e0*/  LDG.E.U16 R47, desc[UR14][R24.64] ;  /* 0x0000000e182f7981 */ /* 0x001f28000c1e1500 */
[----:B------:R-:W-:Y:S04]  /*10f0*/  STS.U16 [R4+UR12+0x3640], R13 ;  /* 0x0036400d04007988 */ /* 0x000fe8000800040c */
[----:B------:R-:W-:Y:S04]  /*1100*/  STS.U16 [R4+UR12+0x3600], R15 ;  /* 0x0036000f04007988 */ /* 0x000fe8000800040c */
[----:B------:R-:W-:Y:S04]  /*1110*/  STS.U16 [R4+UR12+0x1600], R11 ;  /* 0x0016000b04007988 */ /* 0x000fe8000800040c */
[----:B------:R-:W-:Y:S04]  /*1120*/  STS.U16 [R4+UR12+0x1640], R19 ;  /* 0x0016401304007988 */ /* 0x000fe8000800040c */
[----:B--2---:R0:W-:Y:S04]  /*1130*/  STS.U16 [R4+UR12+0x1800], R37 ;  /* 0x0018002504007988 */ /* 0x0041e8000800040c */
[----:B---3--:R1:W-:Y:S04]  /*1140*/  STS.U16 [R4+UR12+0x1840], R35 ;  /* 0x0018402304007988 */ /* 0x0083e8000800040c */
[----:B----4-:R2:W-:Y:S04]  /*1150*/  STS.U16 [R4+UR12+0x3800], R33 ;  /* 0x0038002104007988 */ /* 0x0105e8000800040c */
[----:B0-----:R-:W3:Y:S04]  /*1160*/  LDG.E.U16 R37, desc[UR14][R24.64+0x40] ;  /* 0x0000400e18257981 */ /* 0x001ee8000c1e1500 */
[----:B-1----:R-:W4:Y:S04]  /*1170*/  LDG.E.U16 R35, desc[UR14][R16.64] ;  /* 0x0000000e10237981 */ /* 0x002f28000c1e1500 */
[----:B--2---:R0:W2:Y:S04]  /*1180*/  LDG.E.U16 R33, desc[UR14][R16.64+0x40] ;  /* 0x0000400e10217981 */ /* 0x0040a8000c1e1500 */
[----:B------:R1:W-:Y:S02]  /*1190*/  STS.U16 [R4+UR12+0x1a00], R22 ;  /* 0x001a001604007988 */ /* 0x0003e4000800040c */
[----:B-1----:R-:W-:-:S04]  /*11a0*/  LEA R22, P0, R23, R38, 0x7 ;  /* 0x0000002617167211 */ /* 0x002fc800078038ff */
[-C--:B------:R-:W-:Y:S01]  /*11b0*/  LEA.HI.X R23, R26, R39.reuse, RZ, 0x1, P0 ;  /* 0x000000271a177211 */ /* 0x080fe200000f0cff */
[----:B------:R1:W-:Y:S01]  /*11c0*/  STS.U16 [R4+UR12+0x1a40], R30 ;  /* 0x001a401e04007988 */ /* 0x0003e2000800040c */
[C---:B------:R-:W-:Y:S01]  /*11d0*/  IMAD.SHL.U32 R26, R41.reuse, 0x40, RZ ;  /* 0x00000040291a7824 */ /* 0x040fe200078e00ff */
[-C--:B------:R-:W-:Y:S02]  /*11e0*/  LEA R40, P0, R41, R38.reuse, 0x7 ;  /* 0x0000002629287211 */ /* 0x080fe400078038ff */
[----:B------:R0:W-:Y:S01]  /*11f0*/  STS.U16 [R4+UR12+0x3a40], R20 ;  /* 0x003a401404007988 */ /* 0x0001e2000800040c */
[----:B-1----:R-:W-:Y:S01]  /*1200*/  IMAD.SHL.U32 R30, R21, 0x40, RZ ;  /* 0x00000040151e7824 */ /* 0x002fe200078e00ff */
[----:B------:R-:W-:Y:S02]  /*1210*/  LEA.HI.X R41, R26, R39, RZ, 0x1, P0 ;  /* 0x000000271a297211 */ /* 0x000fe400000f0cff */
[----:B------:R1:W-:Y:S01]  /*1220*/  STS.U16 [R4+UR12+0x1c00], R42 ;  /* 0x001c002a04007988 */ /* 0x0003e2000800040c */
[----:B------:R-:W-:Y:S01]  /*1230*/  IMAD.SHL.U32 R26, R43, 0x40, RZ ;  /* 0x000000402b1a7824 */ /* 0x000fe200078e00ff */
[----:B0-----:R-:W-:-:S04]  /*1240*/  LEA R20, P2, R21, R38, 0x7 ;  /* 0x0000002615147211 */ /* 0x001fc800078438ff */
[----:B------:R-:W-:Y:S02]  /*1250*/  LEA.HI.X R21, R30, R39, RZ, 0x1, P2 ;  /* 0x000000271e157211 */ /* 0x000fe400010f0cff */
[----:B-1----:R-:W-:Y:S01]  /*1260*/  LEA R42, P2, R43, R38, 0x7 ;  /* 0x000000262b2a7211 */ /* 0x002fe200078438ff */
[----:B------:R-:W-:-:S03]  /*1270*/  IMAD.WIDE.U32 R22, R2, 0x2, R22 ;  /* 0x0000000202167825 */ /* 0x000fc600078e0016 */
[-C--:B------:R-:W-:Y:S01]  /*1280*/  LEA.HI.X R43, R26, R39.reuse, RZ, 0x1, P2 ;  /* 0x000000271a2b7211 */ /* 0x080fe200010f0cff */
[C---:B------:R-:W-:Y:S01]  /*1290*/  IMAD.WIDE.U32 R20, R2.reuse, 0x2, R20 ;  /* 0x0000000202147825 */ /* 0x040fe200078e0014 */
[C---:B------:R-:W-:Y:S01]  /*12a0*/  LEA R16, P0, R9.reuse, R38, 0x7 ;  /* 0x0000002609107211 */ /* 0x040fe200078038ff */
[----:B------:R0:W-:Y:S02]  /*12b0*/  STS.U16 [R4+UR12+0x3840], R31 ;  /* 0x0038401f04007988 */ /* 0x0001e4000800040c */
[----:B------:R-:W-:Y:S02]  /*12c0*/  IMAD.SHL.U32 R24, R9, 0x40, RZ ;  /* 0x0000004009187824 */ /* 0x000fe400078e00ff */
[C---:B------:R-:W-:Y:S01]  /*12d0*/  IMAD.WIDE.U32 R40, R2.reuse, 0x2, R40 ;  /* 0x0000000202287825 */ /* 0x040fe200078e0028 */
[----:B------:R-:W2:Y:S03]  /*12e0*/  LDG.E.U16 R29, desc[UR14][R22.64+0x40] ;  /* 0x0000400e161d7981 */ /* 0x000ea6000c1e1500 */
[----:B------:R-:W-:Y:S01]  /*12f0*/  IMAD.SHL.U32 R30, R51, 0x40, RZ ;  /* 0x00000040331e7824 */ /* 0x000fe200078e00ff */
[----:B------:R-:W2:Y:S01]  /*1300*/  LDG.E.U16 R27, desc[UR14][R20.64] ;  /* 0x0000000e141b7981 */ /* 0x000ea2000c1e1500 */
[----:B------:R-:W-:Y:S01]  /*1310*/  IMAD.WIDE.U32 R42, R2, 0x2, R42 ;  /* 0x00000002022a7825 */ /* 0x000fe200078e002a */
[----:B------:R-:W-:-:S02]  /*1320*/  LEA.HI.X R17, R24, R39, RZ, 0x1, P0 ;  /* 0x0000002718117211 */ /* 0x000fc400000f0cff */
[----:B0-----:R-:W2:Y:S01]  /*1330*/  LDG.E.U16 R31, desc[UR14][R22.64] ;  /* 0x0000000e161f7981 */ /* 0x001ea2000c1e1500 */
[----:B------:R-:W-:-:S03]  /*1340*/  LEA.HI.X R51, R30, R39, RZ, 0x1, P3 ;  /* 0x000000271e337211 */ /* 0x000fc600018f0cff */
[----:B------:R0:W2:Y:S04]  /*1350*/  LDG.E.U16 R25, desc[UR14][R20.64+0x40] ;  /* 0x0000400e14197981 */ /* 0x0000a8000c1e1500 */
[----:B------:R-:W2:Y:S04]  /*1360*/  LDG.E.U16 R15, desc[UR14][R42.64] ;  /* 0x0000000e2a0f7981 */ /* 0x000ea8000c1e1500 */
[----:B------:R-:W2:Y:S01]  /*1370*/  LDG.E.U16 R23, desc[UR14][R40.64] ;  /* 0x0000000e28177981 */ /* 0x000ea2000c1e1500 */
[----:B0-----:R-:W-:-:S03]  /*1380*/  IMAD.SHL.U32 R20, R18, 0x40, RZ ;  /* 0x0000004012147824 */ /* 0x001fc600078e00ff */
[----:B------:R0:W2:Y:S04]  /*1390*/  LDG.E.U16 R21, desc[UR14][R40.64+0x40] ;  /* 0x0000400e28157981 */ /* 0x0000a8000c1e1500 */
[----:B------:R1:W2:Y:S01]  /*13a0*/  LDG.E.U16 R13, desc[UR14][R42.64+0x40] ;  /* 0x0000400e2a0d7981 */ /* 0x0002a2000c1e1500 */
[-C--:B0-----:R-:W-:Y:S01]  /*13b0*/  LEA R40, P0, R18, R38.reuse, 0x7 ;  /* 0x0000002612287211 */ /* 0x081fe200078038ff */
[C---:B------:R-:W-:Y:S01]  /*13c0*/  IMAD.SHL.U32 R18, R45.reuse, 0x40, RZ ;  /* 0x000000402d127824 */ /* 0x040fe200078e00ff */
[----:B-1----:R-:W-:Y:S01]  /*13d0*/  LEA R42, P3, R45, R38, 0x7 ;  /* 0x000000262d2a7211 */ /* 0x002fe200078638ff */
[----:B------:R-:W-:-:S03]  /*13e0*/  IMAD.WIDE.U32 R50, R2, 0x2, R50 ;  /* 0x0000000202327825 */ /* 0x000fc600078e0032 */
[-C--:B------:R-:W-:Y:S01]  /*13f0*/  LEA.HI.X R43, R18, R39.reuse, RZ, 0x1, P3 ;  /* 0x00000027122b7211 */ /* 0x080fe200018f0cff */
[C---:B------:R-:W-:Y:S01]  /*1400*/  IMAD.SHL.U32 R22, R44.reuse, 0x40, RZ ;  /* 0x000000402c167824 */ /* 0x040fe200078e00ff */
[----:B------:R-:W2:Y:S01]  /*1410*/  LDG.E.U16 R11, desc[UR14][R50.64] ;  /* 0x0000000e320b7981 */ /* 0x000ea2000c1e1500 */
[-C--:B------:R-:W-:Y:S01]  /*1420*/  LEA R44, P2, R44, R38.reuse, 0x7 ;  /* 0x000000262c2c7211 */ /* 0x080fe200078438ff */
[----:B------:R-:W-:Y:S01]  /*1430*/  IMAD.SHL.U32 R30, R28, 0x40, RZ ;  /* 0x000000401c1e7824 */ /* 0x000fe200078e00ff */
[-C--:B------:R-:W-:Y:S01]  /*1440*/  LEA.HI.X R41, R20, R39.reuse, RZ, 0x1, P0 ;  /* 0x0000002714297211 */ /* 0x080fe200000f0cff */
[----:B------:R0:W2:Y:S01]  /*1450*/  LDG.E.U16 R9, desc[UR14][R50.64+0x40] ;  /* 0x0000400e32097981 */ /* 0x0000a2000c1e1500 */
[----:B------:R-:W-:Y:S01]  /*1460*/  IMAD.WIDE.U32 R42, R2, 0x2, R42 ;  /* 0x00000002022a7825 */ /* 0x000fe200078e002a */
[----:B------:R-:W-:Y:S02]  /*1470*/  LEA.HI.X R45, R22, R39, RZ, 0x1, P2 ;  /* 0x00000027162d7211 */ /* 0x000fe400010f0cff */
[----:B------:R1:W-:Y:S01]  /*1480*/  STS.U16 [R4+UR12+0x3a00], R32 ;  /* 0x003a002004007988 */ /* 0x0003e2000800040c */
[----:B------:R-:W-:Y:S01]  /*1490*/  LEA R48, P2, R49, R38, 0x7 ;  /* 0x0000002631307211 */ /* 0x000fe200078438ff */
[----:B------:R-:W-:-:S02]  /*14a0*/  IMAD.WIDE.U32 R16, R2, 0x2, R16 ;  /* 0x0000000202107825 */ /* 0x000fc400078e0010 */
[----:B------:R-:W2:Y:S01]  /*14b0*/  LDG.E.U16 R22, desc[UR14][R42.64] ;  /* 0x0000000e2a167981 */ /* 0x000ea2000c1e1500 */
[-C--:B0-----:R-:W-:Y:S01]  /*14c0*/  LEA R50, P0, R28, R38.reuse, 0x7 ;  /* 0x000000261c327211 */ /* 0x081fe200078038ff */
[----:B------:R-:W-:Y:S02]  /*14d0*/  IMAD.SHL.U32 R28, R49, 0x40, RZ ;  /* 0x00000040311c7824 */ /* 0x000fe400078e00ff */
[----:B------:R0:W2:Y:S01]  /*14e0*/  LDG.E.U16 R26, desc[UR14][R42.64+0x40] ;  /* 0x0000400e2a1a7981 */ /* 0x0000a2000c1e1500 */
[-C--:B------:R-:W-:Y:S01]  /*14f0*/  LEA.HI.X R51, R30, R39.reuse, RZ, 0x1, P0 ;  /* 0x000000271e337211 */ /* 0x080fe200000f0cff */
[----:B-1----:R-:W-:Y:S01]  /*1500*/  IMAD.SHL.U32 R32, R14, 0x40, RZ ;  /* 0x000000400e207824 */ /* 0x002fe200078e00ff */
[----:B------:R-:W-:Y:S01]  /*1510*/  LEA.HI.X R49, R28, R39, RZ, 0x1, P2 ;  /* 0x000000271c317211 */ /* 0x000fe200010f0cff */
[----:B------:R-:W-:Y:S01]  /*1520*/  IMAD.WIDE.U32 R40, R2, 0x2, R40 ;  /* 0x0000000202287825 */ /* 0x000fe200078e0028 */
[----:B------:R-:W2:Y:S01]  /*1530*/  LDG.E.U16 R19, desc[UR14][R16.64] ;  /* 0x0000000e10137981 */ /* 0x000ea2000c1e1500 */
[----:B0-----:R-:W-:-:S02]  /*1540*/  LEA R42, P0, R14, R38, 0x7 ;  /* 0x000000260e2a7211 */ /* 0x001fc400078038ff */
[----:B------:R-:W-:Y:S01]  /*1550*/  IMAD.WIDE.U32 R44, R2, 0x2, R44 ;  /* 0x00000002022c7825 */ /* 0x000fe200078e002c */
[----:B------:R-:W2:Y:S01]  /*1560*/  LDG.E.U16 R18, desc[UR14][R40.64+0x40] ;  /* 0x0000400e28127981 */ /* 0x000ea2000c1e1500 */
[----:B------:R-:W-:-:S03]  /*1570*/  LEA.HI.X R43, R32, R39, RZ, 0x1, P0 ;  /* 0x00000027202b7211 */ /* 0x000fc600000f0cff */
[----:B------:R-:W2:Y:S01]  /*1580*/  LDG.E.U16 R17, desc[UR14][R16.64+0x40] ;  /* 0x0000400e10117981 */ /* 0x000ea2000c1e1500 */
[----:B------:R-:W-:-:S03]  /*1590*/  IMAD.WIDE.U32 R48, R2, 0x2, R48 ;  /* 0x0000000202307825 */ /* 0x000fc600078e0030 */
[----:B------:R-:W2:Y:S01]  /*15a0*/  LDG.E.U16 R20, desc[UR14][R44.64] ;  /* 0x0000000e2c147981 */ /* 0x000ea2000c1e1500 */
[----:B------:R-:W-:-:S03]  /*15b0*/  IMAD.WIDE.U32 R42, R2, 0x2, R42 ;  /* 0x00000002022a7825 */ /* 0x000fc600078e002a */
[----:B------:R-:W2:Y:S04]  /*15c0*/  LDG.E.U16 R24, desc[UR14][R44.64+0x40] ;  /* 0x0000400e2c187981 */ /* 0x000ea8000c1e1500 */
[----:B------:R0:W2:Y:S04]  /*15d0*/  LDG.E.U16 R16, desc[UR14][R40.64] ;  /* 0x0000000e28107981 */ /* 0x0000a8000c1e1500 */
[----:B------:R-:W2:Y:S04]  /*15e0*/  LDG.E.U16 R30, desc[UR14][R48.64+0x40] ;  /* 0x0000400e301e7981 */ /* 0x000ea8000c1e1500 */
[----:B------:R-:W2:Y:S01]  /*15f0*/  LDG.E.U16 R14, desc[UR14][R42.64] ;  /* 0x0000000e2a0e7981 */ /* 0x000ea2000c1e1500 */
[----:B0-----:R-:W-:-:S03]  /*1600*/  IMAD.WIDE.U32 R40, R2, 0x2, R50 ;  /* 0x0000000202287825 */ /* 0x001fc600078e0032 */
[----:B------:R-:W2:Y:S04]  /*1610*/  LDG.E.U16 R51, desc[UR14][R48.64] ;  /* 0x0000000e30337981 */ /* 0x000ea8000c1e1500 */
[----:B------:R-:W2:Y:S04]  /*1620*/  LDG.E.U16 R45, desc[UR14][R40.64] ;  /* 0x0000000e282d7981 */ /* 0x000ea8000c1e1500 */
[----:B------:R0:W2:Y:S01]  /*1630*/  LDG.E.U16 R28, desc[UR14][R40.64+0x40] ;  /* 0x0000400e281c7981 */ /* 0x0000a2000c1e1500 */
[----:B------:R-:W-:-:S03]  /*1640*/  IMAD.SHL.U32 R44, R7, 0x40, RZ ;  /* 0x00000040072c7824 */ /* 0x000fc600078e00ff */
[----:B------:R1:W-:Y:S04]  /*1650*/  STS.U16 [R4+UR12+0x1c40], R34 ;  /* 0x001c402204007988 */ /* 0x0003e8000800040c */
[----:B------:R-:W2:Y:S01]  /*1660*/  LDG.E.U16 R32, desc[UR14][R42.64+0x40] ;  /* 0x0000400e2a207981 */ /* 0x000ea2000c1e1500 */
[-C--:B0-----:R-:W-:Y:S02]  /*1670*/  LEA R40, P0, R3, R38.reuse, 0x2 ;  /* 0x0000002603287211 */ /* 0x081fe400078010ff */
[----:B------:R-:W-:Y:S01]  /*1680*/  LEA R38, P2, R7, R38, 0x7 ;  /* 0x0000002607267211 */ /* 0x000fe200078438ff */
[----:B-1----:R-:W-:-:S05]  /*1690*/  IMAD.SHL.U32 R34, R3, 0x2, RZ ;  /* 0x0000000203227824 */ /* 0x002fca00078e00ff */
[-C--:B------:R-:W-:Y:S02]  /*16a0*/  LEA.HI.X R41, R34, R39.reuse, RZ, 0x1, P0 ;  /* 0x0000002722297211 */ /* 0x080fe400000f0cff */
[----:B------:R-:W-:Y:S01]  /*16b0*/  LEA.HI.X R39, R44, R39, RZ, 0x1, P2 ;  /* 0x000000272c277211 */ /* 0x000fe200010f0cff */
[----:B------:R-:W-:-:S04]  /*16c0*/  IMAD.WIDE.U32 R40, R2, 0x2, R40 ;  /* 0x0000000202287825 */ /* 0x000fc800078e0028 */
[----:B------:R-:W-:Y:S01]  /*16d0*/  IMAD.WIDE.U32 R38, R2, 0x2, R38 ;  /* 0x0000000202267825 */ /* 0x000fe200078e0026 */
[----:B------:R-:W-:Y:S04]  /*16e0*/  STS.U16 [R4+UR12+0x3c00], R12 ;  /* 0x003c000c04007988 */ /* 0x000fe8000800040c */
[----:B------:R0:W-:Y:S04]  /*16f0*/  STS.U16 [R4+UR12+0x3c40], R5 ;  /* 0x003c400504007988 */ /* 0x0001e8000800040c */
[----:B------:R-:W-:Y:S04]  /*1700*/  STS.U16 [R4+UR12+0x1e40], R10 ;  /* 0x001e400a04007988 */ /* 0x000fe8000800040c */
[----:B------:R-:W-:Y:S04]  /*1710*/  STS.U16 [R4+UR12+0x1e00], R8 ;  /* 0x001e000804007988 */ /* 0x000fe8000800040c */
[----:B------:R-:W-:Y:S04]  /*1720*/  STS.U16 [R4+UR12+0x3e40], R6 ;  /* 0x003e400604007988 */ /* 0x000fe8000800040c */
[----:B------:R-:W-:Y:S04]  /*1730*/  STS.U16 [R4+UR12+0x3e00], R53 ;  /* 0x003e003504007988 */ /* 0x000fe8000800040c */
[----:B------:R1:W-:Y:S04]  /*1740*/  STS.U16 [R4+UR12+0x4240], R47 ;  /* 0x0042402f04007988 */ /* 0x0003e8000800040c */
[----:B0-----:R-:W2:Y:S04]  /*1750*/  LDG.E.U16 R5, desc[UR14][R40.64] ;  /* 0x0000000e28057981 */ /* 0x001ea8000c1e1500 */
[----:B------:R-:W2:Y:S04]  /*1760*/  LDG.E.U16 R7, desc[UR14][R40.64+0x40] ;  /* 0x0000400e28077981 */ /* 0x000ea8000c1e1500 */
[----:B------:R-:W2:Y:S04]  /*1770*/  LDG.E.U16 R43, desc[UR14][R40.64+0x2c40] ;  /* 0x002c400e282b7981 */ /* 0x000ea8000c1e1500 */
[----:B-1----:R-:W2:Y:S04]  /*1780*/  LDG.E.U16 R47, desc[UR14][R40.64+0x2e40] ;  /* 0x002e400e282f7981 */ /* 0x002ea8000c1e1500 */
[----:B------:R-:W2:Y:S04]  /*1790*/  LDG.E.U16 R49, desc[UR14][R40.64+0x3000] ;  /* 0x0030000e28317981 */ /* 0x000ea8000c1e1500 */
[----:B------:R-:W2:Y:S04]  /*17a0*/  LDG.E.U16 R53, desc[UR14][R40.64+0x3200] ;  /* 0x0032000e28357981 */ /* 0x000ea8000c1e1500 */
[----:B------:R-:W2:Y:S04]  /*17b0*/  LDG.E.U16 R6, desc[UR14][R40.64+0x3240] ;  /* 0x0032400e28067981 */ /* 0x000ea8000c1e1500 */
[----:B------:R-:W2:Y:S04]  /*17c0*/  LDG.E.U16 R8, desc[UR14][R40.64+0x3400] ;  /* 0x0034000e28087981 */ /* 0x000ea8000c1e1500 */
[----:B------:R-:W2:Y:S04]  /*17d0*/  LDG.E.U16 R10, desc[UR14][R40.64+0x3440] ;  /* 0x0034400e280a7981 */ /* 0x000ea8000c1e1500 */
[----:B------:R-:W2:Y:S04]  /*17e0*/  LDG.E.U16 R12, desc[UR14][R40.64+0x3600] ;  /* 0x0036000e280c7981 */ /* 0x000ea8000c1e1500 */
[----:B---3--:R0:W-:Y:S04]  /*17f0*/  STS.U16 [R4+UR12+0x4200], R37 ;  /* 0x0042002504007988 */ /* 0x0081e8000800040c */
[----:B----4-:R1:W-:Y:S04]  /*1800*/  STS.U16 [R4+UR12+0x4400], R35 ;  /* 0x0044002304007988 */ /* 0x0103e8000800040c */
[----:B--2---:R2:W-:Y:S04]  /*1810*/  STS.U16 [R4+UR12+0x4440], R33 ;  /* 0x0044402104007988 */ /* 0x0045e8000800040c */
[----:B0-----:R-:W3:Y:S04]  /*1820*/  LDG.E.U16 R37, desc[UR14][R40.64+0x2c00] ;  /* 0x002c000e28257981 */ /* 0x001ee8000c1e1500 */
[----:B-1----:R-:W4:Y:S04]  /*1830*/  LDG.E.U16 R35, desc[UR14][R40.64+0x2a40] ;  /* 0x002a400e28237981 */ /* 0x002f28000c1e1500 */
[----:B--2---:R-:W2:Y:S04]  /*1840*/  LDG.E.U16 R33, desc[UR14][R40.64+0x2a00] ;  /* 0x002a000e28217981 */ /* 0x004ea8000c1e1500 */
[----:B------:R-:W-:Y:S04]  /*1850*/  STS.U16 [R4+UR12+0x4600], R29 ;  /* 0x0046001d04007988 */ /* 0x000fe8000800040c */
[----:B------:R-:W-:Y:S04]  /*1860*/  STS.U16 [R4+UR12+0x4800], R27 ;  /* 0x0048001b04007988 */ /* 0x000fe8000800040c */
[----:B------:R-:W-:Y:S04]  /*1870*/  STS.U16 [R4+UR12+0x4640], R31 ;  /* 0x0046401f04007988 */ /* 0x000fe8000800040c */
[----:B------:R-:W-:Y:S04]  /*1880*/  STS.U16 [R4+UR12+0x4840], R25 ;  /* 0x0048401904007988 */ /* 0x000fe8000800040c */
[----:B------:R0:W-:Y:S04]  /*1890*/  STS.U16 [R4+UR12+0x4e40], R15 ;  /* 0x004e400f04007988 */ /* 0x0001e8000800040c */
[----:B------:R-:W-:Y:S04]  /*18a0*/  STS.U16 [R4+UR12+0x4a40], R23 ;  /* 0x004a401704007988 */ /* 0x000fe8000800040c */
[----:B------:R1:W-:Y:S04]  /*18b0*/  STS.U16 [R4+UR12+0x4a00], R21 ;  /* 0x004a001504007988 */ /* 0x0003e8000800040c */
[----:B------:R1:W-:Y:S04]  /*18c0*/  STS.U16 [R4+UR12+0x4e00], R13 ;  /* 0x004e000d04007988 */ /* 0x0003e8000800040c */
[----:B0-----:R-:W2:Y:S04]  /*18d0*/  LDG.E.U16 R15, desc[UR14][R40.64+0x2040] ;  /* 0x0020400e280f7981 */ /* 0x001ea8000c1e1500 */
[----:B-1----:R-:W2:Y:S04]  /*18e0*/  LDG.E.U16 R21, desc[UR14][R40.64+0x2400] ;  /* 0x0024000e28157981 */ /* 0x002ea8000c1e1500 */
[----:B------:R-:W2:Y:S04]  /*18f0*/  LDG.E.U16 R13, desc[UR14][R40.64+0x2000] ;  /* 0x0020000e280d7981 */ /* 0x000ea8000c1e1500 */
[----:B------:R-:W-:Y:S04]  /*1900*/  STS.U16 [R4+UR12+0x5000], R11 ;  /* 0x0050000b04007988 */ /* 0x000fe8000800040c */
[----:B------:R-:W-:Y:S04]  /*1910*/  STS.U16 [R4+UR12+0x5040], R9 ;  /* 0x0050400904007988 */ /* 0x000fe8000800040c */
[----:B------:R-:W2:Y:S04]  /*1920*/  LDG.E.U16 R23, desc[UR14][R40.64+0x2440] ;  /* 0x0024400e28177981 */ /* 0x000ea8000c1e1500 */
[----:B------:R-:W-:Y:S04]  /*1930*/  STS.U16 [R4+UR12+0x5640], R22 ;  /* 0x0056401604007988 */ /* 0x000fe8000800040c */
[----:B------:R-:W-:Y:S04]  /*1940*/  STS.U16 [R4+UR12+0x5600], R26 ;  /* 0x0056001a04007988 */ /* 0x000fe8000800040c */
[----:B------:R-:W2:Y:S04]  /*1950*/  LDG.E.U16 R25, desc[UR14][R40.64+0x2600] ;  /* 0x0026000e28197981 */ /* 0x000ea8000c1e1500 */
[----:B------:R-:W-:Y:S04]  /*1960*/  STS.U16 [R4+UR12+0x4c00], R19 ;  /* 0x004c001304007988 */ /* 0x000fe8000800040c */
[----:B------:R-:W-:Y:S04]  /*1970*/  STS.U16 [R4+UR12+0x5200], R18 ;  /* 0x0052001204007988 */ /* 0x000fe8000800040c */
[----:B------:R0:W-:Y:S04]  /*1980*/  STS.U16 [R4+UR12+0x4c40], R17 ;  /* 0x004c401104007988 */ /* 0x0001e8000800040c */
[----:B------:R-:W-:Y:S04]  /*1990*/  STS.U16 [R4+UR12+0x5400], R20 ;  /* 0x0054001404007988 */ /* 0x000fe8000800040c */
[----:B------:R-:W-:Y:S04]  /*19a0*/  STS.U16 [R4+UR12+0x5440], R24 ;  /* 0x0054401804007988 */ /* 0x000fe8000800040c */
[----:B------:R-:W-:Y:S04]  /*19b0*/  STS.U16 [R4+UR12+0x5240], R16 ;  /* 0x0052401004007988 */ /* 0x000fe8000800040c */
[----:B------:R-:W-:Y:S04]  /*19c0*/  STS.U16 [R4+UR12+0x5a00], R30 ;  /* 0x005a001e04007988 */ /* 0x000fe8000800040c */
[----:B------:R-:W-:Y:S04]  /*19d0*/  STS.U16 [R4+UR12+0x5c00], R14 ;  /* 0x005c000e04007988 */ /* 0x000fe8000800040c */
[----:B------:R-:W-:Y:S04]  /*19e0*/  STS.U16 [R4+UR12+0x5a40], R51 ;  /* 0x005a403304007988 */ /* 0x000fe8000800040c */
[----:B------:R1:W-:Y:S04]  /*19f0*/  STS.U16 [R4+UR12+0x5800], R45 ;  /* 0x0058002d04007988 */ /* 0x0003e8000800040c */
[----:B------:R1:W-:Y:S04]  /*1a00*/  STS.U16 [R4+UR12+0x5840], R28 ;  /* 0x0058401c04007988 */ /* 0x0003e8000800040c */
[----:B0-----:R-:W2:Y:S04]  /*1a10*/  LDG.E.U16 R17, desc[UR14][R40.64+0x2200] ;  /* 0x0022000e28117981 */ /* 0x001ea8000c1e1500 */
[----:B------:R-:W2:Y:S04]  /*1a20*/  LDG.E.U16 R19, desc[UR14][R40.64+0x2240] ;  /* 0x0022400e28137981 */ /* 0x000ea8000c1e1500 */
[----:B------:R-:W2:Y:S04]  /*1a30*/  LDG.E.U16 R27, desc[UR14][R40.64+0x2640] ;  /* 0x0026400e281b7981 */ /* 0x000ea8000c1e1500 */
        /* <DEDUP_REMOVED lines=14> */
[----:B------:R-:W2:Y:S01]  /*1b20*/  LDG.E.U16 R11, desc[UR14][R38.64+0x40] ;  /* 0x0000400e260b7981 */ /* 0x000ea2000c1e1500 */
[----:B------:R-:W-:Y:S01]  /*1b30*/  LOP3.LUT P2, RZ, R0, 0x7f, RZ, 0xc0, !PT ;  /* 0x0000007f00ff7812 */ /* 0x000fe2000784c0ff */
[----:B------:R-:W-:-:S02]  /*1b40*/  UMOV UR4, 0x1 ;  /* 0x0000000100047882 */ /* 0x000fc40000000000 */
[----:B------:R0:W-:Y:S10]  /*1b50*/  STS.U16 [R4+UR12+0x5c40], R32 ;  /* 0x005c402004007988 */ /* 0x0001f4000800040c */
[----:B------:R-:W-:-:S05]  /*1b60*/  VOTEU.ALL UP0, P2 ;  /* 0x0000000000ff7886 */ /* 0x000fca0001000000 */
[----:B------:R-:W-:-:S04]  /*1b70*/  @!UP0 UIADD3 UR4, UPT, UPT, -UR4, 0x100000, URZ ;  /* 0x0010000004048890 */ /* 0x000fc8000fffe1ff */
[----:B------:R-:W-:Y:S02]  /*1b80*/  @!UP0 USHF.L.U32 UR5, UR4, 0xb, URZ ;  /* 0x0000000b04058899 */ /* 0x000fe400080006ff */
[----:B------:R-:W-:Y:S01]  /*1b90*/  @!UP0 USHF.L.U32 UR4, UR4, 0x1, URZ ;  /* 0x0000000104048899 */ /* 0x000fe200080006ff */
[----:B0-----:R-:W-:Y:S01]  /*1ba0*/  SHF.R.U32.HI R32, RZ, 0x5, R0 ;  /* 0x00000005ff207819 */ /* 0x001fe20000011600 */
[----:B------:R-:W-:Y:S01]  /*1bb0*/  VOTEU.ALL UP1, P2 ;  /* 0x0000000000ff7886 */ /* 0x000fe20001020000 */
[----:B------:R-:W-:Y:S02]  /*1bc0*/  STS.U16 [R4+UR12+0xe40], R46 ;  /* 0x000e402e04007988 */ /* 0x000fe4000800040c */
[----:B------:R-:W-:Y:S02]  /*1bd0*/  R2UR UR10, R32 ;  /* 0x00000000200a72ca */ /* 0x000fe400000e0000 */
[----:B------:R0:W-:Y:S04]  /*1be0*/  STS.U16 [R4+UR12+0x4000], R5 ;  /* 0x0040000504007988 */ /* 0x0001e8000800040c */
        /* <DEDUP_REMOVED lines=9> */
[----:B---3--:R1:W-:Y:S04]  /*1c80*/  STS.U16 [R4+UR12+0x6c00], R37 ;  /* 0x006c002504007988 */ /* 0x0083e8000800040c */
[----:B----4-:R1:W-:Y:S04]  /*1c90*/  STS.U16 [R4+UR12+0x6a00], R35 ;  /* 0x006a002304007988 */ /* 0x0103e8000800040c */
[----:B--2---:R1:W-:Y:S01]  /*1ca0*/  STS.U16 [R4+UR12+0x6a40], R33 ;  /* 0x006a402104007988 */ /* 0x0043e2000800040c */
[----:B------:R-:W-:Y:S01]  /*1cb0*/  UISETP.NE.U32.AND UP0, UPT, UR10, URZ, UPT ;  /* 0x000000ff0a00728c */ /* 0x000fe2000bf05070 */
[----:B0-----:R-:W-:-:S02]  /*1cc0*/  LOP3.LUT R5, R0, 0x7f, RZ, 0xc0, !PT ;  /* 0x0000007f00057812 */ /* 0x001fc400078ec0ff */
        /* <DEDUP_REMOVED lines=22> */
[----:B------:R1:W-:Y:S01]  /*1e30*/  STS.U16 [R4+UR12+0x5e00], R11 ;  /* 0x005e000b04007988 */ /* 0x0003e2000800040c */
[----:B------:R0:W-:Y:S06]  /*1e40*/  MEMBAR.ALL.CTA ;  /* 0x0000000000007992 */ /* 0x0001ec0000008000 */
[----:B0-----:R-:W-:Y:S04]  /*1e50*/  FENCE.VIEW.ASYNC.S ;  /* 0x00000000000073c6 */ /* 0x001fe80000000000 */
[----:B------:R-:W0:Y:S02]  /*1e60*/  FENCE.VIEW.ASYNC.S ;  /* 0x00000000000073c6 */ /* 0x000e240000000000 */
[----:B0-----:R1:W0:Y:S02]  /*1e70*/  @!UP1 SYNCS.EXCH.64 URZ, [UR12+0x8000], UR4 ;  /* 0x008000040cff95b2 */ /* 0x0012240008000100 */
[----:B0-----:R-:W-:Y:S06]  /*1e80*/  BAR.SYNC.DEFER_BLOCKING 0x0 ;  /* 0x0000000000007b1d */ /* 0x001fec0000010000 */
[----:B-1----:R-:W-:Y:S05]  /*1e90*/  BRA.U UP0, `(.L_x_6) ;  /* 0x0000000100c87547 */ /* 0x002fea000b800000 */
[----:B------:R-:W-:Y:S02]  /*1ea0*/  USHF.R.U32.HI UR6, URZ, 0x4, UR12 ;  /* 0x00000004ff067899 */ /* 0x000fe4000801160c */
[----:B------:R-:W-:Y:S02]  /*1eb0*/  UIADD3 UR7, UPT, UPT, UR12, 0x4000, URZ ;  /* 0x000040000c077890 */ /* 0x000fe4000fffe0ff */
[----:B------:R-:W-:Y:S02]  /*1ec0*/  USGXT.U32 UR6, UR6, 0xe ;  /* 0x0000000e0606789a */ /* 0x000fe40008000000 */
[----:B------:R-:W-:Y:S02]  /*1ed0*/  USHF.R.U32.HI UR7, URZ, 0x4, UR7 ;  /* 0x00000004ff077899 */ /* 0x000fe40008011607 */
[----:B------:R-:W-:Y:S02]  /*1ee0*/  UIADD3 UR38, UP0, UPT, UR6, 0x2, URZ ;  /* 0x0000000206267890 */ /* 0x000fe4000ff1e0ff */
[----:B------:R-:W-:Y:S01]  /*1ef0*/  USGXT.U32 UR8, UR7, 0xe ;  /* 0x0000000e0708789a */ /* 0x000fe20008000000 */
[----:B------:R-:W-:Y:S01]  /*1f00*/  UMOV UR4, URZ ;  /* 0x000000ff00047c82 */ /* 0x000fe20008000000 */
[----:B------:R-:W-:Y:S01]  /*1f10*/  UMOV UR5, URZ ;  /* 0x000000ff00057c82 */ /* 0x000fe20008000000 */
[----:B------:R-:W-:-:S02]  /*1f20*/  UIADD3.X UR39, UPT, UPT, UR4, 0x40004040, URZ, UP0, !UPT ;  /* 0x4000404004277890 */ /* 0x000fc400087fe4ff */
[----:B------:R-:W-:Y:S02]  /*1f30*/  UIADD3 UR40, UP0, UPT, UR8, 0x80, URZ ;  /* 0x0000008008287890 */ /* 0x000fe4000ff1e0ff */
[----:B------:R-:W-:Y:S02]  /*1f40*/  UIADD3.64 UR18, UPT, UPT, UR38, 0x4, URZ ;  /* 0x0000000426127897 */ /* 0x000fe4000fffe0ff */
[----:B------:R-:W-:Y:S02]  /*1f50*/  UIADD3.X UR41, UPT, UPT, UR5, 0x40004040, URZ, UP0, !UPT ;  /* 0x4000404005297890 */ /* 0x000fe400087fe4ff */
[----:B------:R-:W-:Y:S02]  /*1f60*/  UIADD3.64 UR4, UPT, UPT, UR38, 0x2, URZ ;  /* 0x0000000226047897 */ /* 0x000fe4000fffe0ff */
[----:B------:R-:W-:Y:S02]  /*1f70*/  UIADD3.64 UR16, UPT, UPT, UR40, 0x80, URZ ;  /* 0x0000008028107897 */ /* 0x000fe4000fffe0ff */
[----:B------:R-:W-:-:S02]  /*1f80*/  UIADD3.64 UR20, UPT, UPT, UR40, 0x100, URZ ;  /* 0x0000010028147897 */ /* 0x000fc4000fffe0ff */
[----:B------:R-:W-:Y:S02]  /*1f90*/  UIADD3.64 UR22, UPT, UPT, UR38, 0x1fe, URZ ;  /* 0x000001fe26167897 */ /* 0x000fe4000fffe0ff */
[----:B------:R-:W-:Y:S02]  /*1fa0*/  UIADD3.64 UR24, UPT, UPT, UR40, 0x180, URZ ;  /* 0x0000018028187897 */ /* 0x000fe4000fffe0ff */
[----:B------:R-:W-:Y:S02]  /*1fb0*/  UIADD3.64 UR26, UPT, UPT, UR38, 0x200, URZ ;  /* 0x00000200261a7897 */ /* 0x000fe4000fffe0ff */
[----:B------:R-:W-:Y:S02]  /*1fc0*/  UIADD3.64 UR28, UPT, UPT, UR40, 0x200, URZ ;  /* 0x00000200281c7897 */ /* 0x000fe4000fffe0ff */
[----:B------:R-:W-:Y:S02]  /*1fd0*/  UIADD3.64 UR30, UPT, UPT, UR38, 0x202, URZ ;  /* 0x00000202261e7897 */ /* 0x000fe4000fffe0ff */
[----:B------:R-:W-:Y:S01]  /*1fe0*/  UIADD3.64 UR32, UPT, UPT, UR40, 0x280, URZ ;  /* 0x0000028028207897 */ /* 0x000fe2000fffe0ff */
[----:B------:R-:W-:Y:S01]  /*1ff0*/  UMOV UR42, 0x0 ;  /* 0x00000000002a7882 */ /* 0x000fe20000000000 */
[----:B------:R-:W-:Y:S01]  /*2000*/  UMOV UR43, 0x4110490 ;  /* 0x04110490002b7882 */ /* 0x000fe20000000000 */
[----:B------:R-:W-:Y:S01]  /*2010*/  UIADD3.64 UR34, UPT, UPT, UR38, 0x204, URZ ;  /* 0x0000020426227897 */ /* 0x000fe2000fffe0ff */
[----:B------:R-:W-:Y:S01]  /*2020*/  UMOV UR7, 0x40004040 ;  /* 0x4000404000077882 */ /* 0x000fe20000000000 */
[----:B------:R-:W-:Y:S01]  /*2030*/  UIADD3.64 UR36, UPT, UPT, UR40, 0x300, URZ ;  /* 0x0000030028247897 */ /* 0x000fe2000fffe0ff */
[----:B------:R-:W-:Y:S01]  /*2040*/  UMOV UR9, 0x40004040 ;  /* 0x4000404000097882 */ /* 0x000fe20000000000 */
[----:B------:R-:W-:Y:S01]  /*2050*/  UMOV UR44, 0x0 ;  /* 0x00000000002c7882 */ /* 0x000fe20000000000 */
[----:B------:R-:W-:Y:S01]  /*2060*/  UMOV UR45, 0x4110490 ;  /* 0x04110490002d7882 */ /* 0x000fe20000000000 */
[----:B------:R-:W-:Y:S01]  /*2070*/  UMOV UR46, 0x0 ;  /* 0x00000000002e7882 */ /* 0x000fe20000000000 */
[----:B------:R-:W-:Y:S01]  /*2080*/  UMOV UR47, 0x4110490 ;  /* 0x04110490002f7882 */ /* 0x000fe20000000000 */
[----:B------:R0:W-:Y:S01]  /*2090*/  UTCHMMA gdesc[UR6], gdesc[UR8], tmem[UR13], tmem[UR42], idesc[UR43], !UPT ;  /* 0x00ff2a08060075ea */ /* 0x0001e2000f80000d */
[----:B------:R-:W-:Y:S01]  /*20a0*/  UMOV UR48, 0x0 ;  /* 0x0000000000307882 */ /* 0x000fe20000000000 */
[----:B------:R-:W-:Y:S01]  /*20b0*/  UMOV UR49, 0x4110490 ;  /* 0x0411049000317882 */ /* 0x000fe20000000000 */
[----:B------:R0:W-:Y:S01]  /*20c0*/  UTCHMMA gdesc[UR38], gdesc[UR40], tmem[UR13], tmem[UR44], idesc[UR45], UPT ;  /* 0x00ff2c28260075ea */ /* 0x0001e2000b80000d */
        /* <DEDUP_REMOVED lines=12> */
[----:B------:R0:W-:Y:S01]  /*2190*/  UTCHMMA gdesc[UR30], gdesc[UR32], tmem[UR13], tmem[UR54], idesc[UR55], UPT ;  /* 0x00ff36201e0075ea */ /* 0x0001e2000b80000d */
[----:B------:R0:W-:Y:S01]  /*21a0*/  UTCHMMA gdesc[UR34], gdesc[UR36], tmem[UR13], tmem[UR56], idesc[UR57], UPT ;  /* 0x00ff3824220075ea */ /* 0x0001e2000b80000d */
[----:B------:R-:W-:Y:S01]  /*21b0*/  NOP ;  /* 0x0000000000007918 */ /* 0x000fe20000000000 */
.L_x_6:
[----:B------:R-:W-:Y:S01]  /*21c0*/  ELECT P0, URZ, PT ;  /* 0x0000000000ff782f */ /* 0x000fe20003800000 */
[C---:B------:R-:W-:Y:S01]  /*21d0*/  IMAD.SHL.U32 R37, R0.reuse, 0x10, RZ ;  /* 0x0000001000257824 */ /* 0x040fe200078e00ff */
[----:B0-----:R-:W-:Y:S01]  /*21e0*/  UIADD3 UR4, UPT, UPT, UR12, 0x8000, URZ ;  /* 0x000080000c047890 */ /* 0x001fe2000fffe0ff */
[----:B------:R-:W-:Y:S01]  /*21f0*/  LOP3.LUT R38, R0, 0x7, RZ, 0xc0, !PT ;  /* 0x0000000700267812 */ /* 0x000fe200078ec0ff */
[----:B------:R-:W-:Y:S01]  /*2200*/  UMOV UR5, URZ ;  /* 0x000000ff00057c82 */ /* 0x000fe20008000000 */
[----:B------:R-:W-:Y:S02]  /*2210*/  ISETP.LT.U32.AND P0, PT, R5, 0x20, P0 ;  /* 0x000000200500780c */ /* 0x000fe40000701070 */
[----:B------:R-:W-:-:S11]  /*2220*/  SHF.R.S32.HI R39, RZ, 0x4, R0 ;  /* 0x00000004ff277819 */ /* 0x000fd60000011400 */
[----:B------:R-:W-:Y:S01]  /*2230*/  VOTEU.ANY UP0, P0 ;  /* 0x0000000000ff7886 */ /* 0x000fe20000000100 */
[----:B------:R-:W-:-:S04]  /*2240*/  VOTEU.ANY UP1, P0 ;  /* 0x0000000000ff7886 */ /* 0x000fc80000020100 */
[----:B------:R-:W-:Y:S01]  /*2250*/  @UP0 UMOV UR5, UR4 ;  /* 0x0000000400050c82 */ /* 0x000fe20008000000 */
[----:B------:R-:W-:Y:S01]  /*2260*/  USHF.L.U32 UR4, UR10, 0x15, URZ ;  /* 0x000000150a047899 */ /* 0x000fe200080006ff */
[----:B------:R0:W-:Y:S01]  /*2270*/  @UP1 UTCBAR [UR5], URZ ;  /* 0x000000ff050013e9 */ /* 0x0001e200080000ff */
[----:B------:R-:W-:Y:S02]  /*2280*/  BAR.SYNC.DEFER_BLOCKING 0x0 ;  /* 0x0000000000007b1d */ /* 0x000fe40000010000 */
[----:B------:R-:W-:-:S04]  /*2290*/  ULOP3.LUT UR4, UR4, 0x600000, URZ, 0xc0, !UPT ;  /* 0x0060000004047892 */ /* 0x000fc8000f8ec0ff */
[----:B------:R-:W-:Y:S01]  /*22a0*/  UIADD3 UR4, UPT, UPT, UR13, UR4, URZ ;  /* 0x000000040d047290 */ /* 0x000fe2000fffe0ff */
[----:B------:R-:W1:Y:S02]  /*22b0*/  SYNCS.PHASECHK.TRANS64.TRYWAIT P0, [UR12+0x8000], RZ ;  /* 0x008000ffff0075a7 */ /* 0x000e64000800110c */
[----:B01----:R-:W-:Y:S09]  /*22c0*/  @!P0 BRA `(.L_x_7) ;  /* 0x0000000c00608947 */ /* 0x003ff20003800000 */
.L_x_11:
[----:B------:R-:W-:Y:S01]  /*22d0*/  BAR.SYNC.DEFER_BLOCKING 0x0 ;  /* 0x0000000000007b1d */ /* 0x000fe20000010000 */
[----:B------:R-:W-:Y:S01]  /*22e0*/  LOP3.LUT R37, R37, 0xf0, RZ, 0xc0, !PT ;  /* 0x000000f025257812 */ /* 0x000fe200078ec0ff */
[----:B------:R-:W-:Y:S01]  /*22f0*/  IMAD.SHL.U32 R2, R2, 0x4, RZ ;  /* 0x0000000402027824 */ /* 0x000fe200078e00ff */
[----:B------:R-:W-:-:S03]  /*2300*/  SGXT R39, R39, 0x1 ;  /* 0x000000012727781a */ /* 0x000fc60000000200 */
[----:B------:R-:W-:Y:S01]  /*2310*/  IMAD R37, R38, 0x800, R37 ;  /* 0x0000080026257824 */ /* 0x000fe200078e0225 */
[----:B------:R-:W-:Y:S01]  /*2320*/  LOP3.LUT R40, R36, 0x2040, R39, 0xf8, !PT ;  /* 0x0000204024287812 */ /* 0x000fe200078ef827 */
[----:B------:R-:W-:Y:S01]  /*2330*/  LDTM.16dp32bit_t0_t15.x32 R4, tmem[UR4] ;  /* 0x00000004000479ee */ /* 0x000fe20008a80000 */
[----:B------:R-:W0:Y:S01]  /*2340*/  LDTM.16dp32bit_t16_t31.x32 R4, tmem[UR4+0x20] ;  /* 0x00002004000479ee */ /* 0x000e220008aa0000 */
[----:B------:R-:W-:Y:S01]  /*2350*/  IMAD R38, R3, 0x4, R38 ;  /* 0x0000000403267824 */ /* 0x000fe200078e0226 */
[----:B------:R-:W-:Y:S01]  /*2360*/  LOP3.LUT R36, R0, 0x10, RZ, 0xc0, !PT ;  /* 0x0000001000247812 */ /* 0x000fe200078ec0ff */
[----:B------:R-:W1:Y:S02]  /*2370*/  LDCU.64 UR4, c[0x0][0x390] ;  /* 0x00007200ff0477ac */ /* 0x000e640008000a00 */
[----:B------:R-:W-:Y:S02]  /*2380*/  IMAD.SHL.U32 R39, R38, 0x10, RZ ;  /* 0x0000001026277824 */ /* 0x000fe400078e00ff */
[----:B------:R-:W-:-:S02]  /*2390*/  IMAD.SHL.U32 R38, R0, 0x80, RZ ;  /* 0x0000008000267824 */ /* 0x000fc400078e00ff */
[----:B------:R-:W-:Y:S01]  /*23a0*/  IMAD R36, R36, 0x40, R37 ;  /* 0x0000004024247824 */ /* 0x000fe200078e0225 */
[----:B------:R-:W-:Y:S02]  /*23b0*/  LOP3.LUT R39, R40, R39, RZ, 0x3c, !PT ;  /* 0x0000002728277212 */ /* 0x000fe400078e3cff */
[----:B------:R-:W-:Y:S01]  /*23c0*/  LOP3.LUT R38, R38, 0x400, RZ, 0xc0, !PT ;  /* 0x0000040026267812 */ /* 0x000fe200078ec0ff */
[----:B------:R-:W-:-:S03]  /*23d0*/  IMAD R36, R3, 0x8, R36 ;  /* 0x0000000803247824 */ /* 0x000fc600078e0224 */
[----:B------:R-:W-:Y:S01]  /*23e0*/  IADD3 R3, PT, PT, R39, UR12, R38 ;  /* 0x0000000c27037c10 */ /* 0x000fe2000fffe026 */
[----:B------:R-:W0:Y:S01]  /*23f0*/  @!P2 SYNCS.CCTL.IV [UR12+0x8000] ;  /* 0x00800000ff00a9b1 */ /* 0x000e22000800000c */
[C---:B------:R-:W-:Y:S01]  /*2400*/  LOP3.LUT R37, R36.reuse, 0x10, RZ, 0x3c, !PT ;  /* 0x0000001024257812 */ /* 0x040fe200078e3cff */
[----:B------:R-:W-:Y:S01]  /*2410*/  NOP ;  /* 0x0000000000007918 */ /* 0x000fe20000000000 */
[C---:B------:R-:W-:Y:S02]  /*2420*/  LOP3.LUT R38, R36.reuse, 0x20, RZ, 0x3c, !PT ;  /* 0x0000002024267812 */ /* 0x040fe400078e3cff */
[C---:B------:R-:W-:Y:S02]  /*2430*/  LOP3.LUT R39, R36.reuse, 0x30, RZ, 0x3c, !PT ;  /* 0x0000003024277812 */ /* 0x040fe400078e3cff */
[C---:B------:R-:W-:Y:S01]  /*2440*/  LOP3.LUT R40, R36.reuse, 0x40, RZ, 0x3c, !PT ;  /* 0x0000004024287812 */ /* 0x040fe200078e3cff */
[----:B0-----:R-:W-:Y:S01]  /*2450*/  STS.128 [R36+UR12], R4 ;  /* 0x0000000424007988 */ /* 0x001fe20008000c0c */
[----:B------:R-:W-:-:S02]  /*2460*/  LOP3.LUT R41, R36, 0x50, RZ, 0x3c, !PT ;  /* 0x0000005024297812 */ /* 0x000fc400078e3cff */
[C---:B------:R-:W-:Y:S01]  /*2470*/  LOP3.LUT R42, R36.reuse, 0x60, RZ, 0x3c, !PT ;  /* 0x00000060242a7812 */ /* 0x040fe200078e3cff */
[----:B------:R0:W-:Y:S01]  /*2480*/  STS.128 [R37+UR12], R8 ;  /* 0x0000000825007988 */ /* 0x0001e20008000c0c */
[----:B------:R-:W-:-:S03]  /*2490*/  LOP3.LUT R43, R36, 0x70, RZ, 0x3c, !PT ;  /* 0x00000070242b7812 */ /* 0x000fc600078e3cff */
[----:B------:R-:W-:Y:S04]  /*24a0*/  STS.128 [R38+UR12], R12 ;  /* 0x0000000c26007988 */ /* 0x000fe80008000c0c */
[----:B------:R2:W-:Y:S04]  /*24b0*/  STS.128 [R39+UR12], R16 ;  /* 0x0000001027007988 */ /* 0x0005e80008000c0c */
[----:B------:R3:W-:Y:S04]  /*24c0*/  STS.128 [R40+UR12], R20 ;  /* 0x0000001428007988 */ /* 0x0007e80008000c0c */
[----:B------:R4:W-:Y:S01]  /*24d0*/  STS.128 [R41+UR12], R24 ;  /* 0x0000001829007988 */ /* 0x0009e20008000c0c */
[----:B0-----:R-:W-:-:S02]  /*24e0*/  SHF.R.U32.HI R9, RZ, 0x5, R0 ;  /* 0x00000005ff097819 */ /* 0x001fc40000011600 */
[----:B------:R-:W-:Y:S01]  /*24f0*/  LOP3.LUT R8, R0, 0x60, RZ, 0xc0, !PT ;  /* 0x0000006000087812 */ /* 0x000fe200078ec0ff */
[----:B------:R-:W-:Y:S01]  /*2500*/  STS.128 [R42+UR12], R28 ;  /* 0x0000001c2a007988 */ /* 0x000fe20008000c0c */
[----:B------:R-:W-:-:S03]  /*2510*/  SGXT.U32 R0, R9, 0x2 ;  /* 0x000000020900781a */ /* 0x000fc60000000000 */
[----:B------:R-:W-:Y:S01]  /*2520*/  STS.128 [R43+UR12], R32 ;  /* 0x000000202b007988 */ /* 0x000fe20008000c0c */
[----:B------:R-:W-:Y:S01]  /*2530*/  IMAD.SHL.U32 R8, R8, 0x2, RZ ;  /* 0x0000000208087824 */ /* 0x000fe200078e00ff */
[----:B------:R-:W-:Y:S01]  /*2540*/  LOP3.LUT R9, R0, 0x4, RZ, 0xfc, !PT ;  /* 0x0000000400097812 */ /* 0x000fe200078efcff */
[----:B------:R-:W-:Y:S02]  /*2550*/  BAR.SYNC.DEFER_BLOCKING 0x0 ;  /* 0x0000000000007b1d */ /* 0x000fe40000010000 */
[----:B--2---:R-:W-:Y:S01]  /*2560*/  IMAD.SHL.U32 R17, R8, 0x4, RZ ;  /* 0x0000000408117824 */ /* 0x004fe200078e00ff */
[C---:B------:R-:W-:Y:S01]  /*2570*/  LOP3.LUT R18, R0.reuse, 0x8, RZ, 0xfc, !PT ;  /* 0x0000000800127812 */ /* 0x040fe200078efcff */
[----:B---3--:R-:W-:Y:S01]  /*2580*/  IMAD.SHL.U32 R20, R9, 0x40, RZ ;  /* 0x0000004009147824 */ /* 0x008fe200078e00ff */
[----:B------:R-:W-:Y:S02]  /*2590*/  LOP3.LUT R23, R0, 0xc, RZ, 0xfc, !PT ;  /* 0x0000000c00177812 */ /* 0x000fe400078efcff */
[----:B-1----:R-:W-:Y:S01]  /*25a0*/  IADD3 R16, P2, P3, R2, UR4, R17 ;  /* 0x0000000402107c10 */ /* 0x002fe2000fb5e011 */
[----:B------:R-:W-:Y:S01]  /*25b0*/  IMAD.SHL.U32 R22, R18, 0x40, RZ ;  /* 0x0000004012167824 */ /* 0x000fe200078e00ff */
[----:B------:R-:W-:Y:S01]  /*25c0*/  LEA R19, P0, R20, UR4, 0x2 ;  /* 0x0000000414137c11 */ /* 0x000fe2000f8010ff */
[----:B------:R-:W-:Y:S01]  /*25d0*/  IMAD.SHL.U32 R23, R23, 0x40, RZ ;  /* 0x0000004017177824 */ /* 0x000fe200078e00ff */
[----:B------:R-:W-:-:S02]  /*25e0*/  IADD3.X R17, PT, PT, RZ, UR5, RZ, P2, P3 ;  /* 0x00000005ff117c10 */ /* 0x000fc400097e64ff */
[----:B------:R-:W-:Y:S02]  /*25f0*/  LEA.HI.X R20, R20, UR5, RZ, 0x2, P0 ;  /* 0x0000000514147c11 */ /* 0x000fe400080f14ff */
[----:B------:R-:W-:Y:S02]  /*2600*/  IADD3 R18, P2, PT, R2, R19, RZ ;  /* 0x0000001302127210 */ /* 0x000fe40007f5e0ff */
[----:B------:R-:W-:Y:S02]  /*2610*/  LEA R21, P0, R22, UR4, 0x2 ;  /* 0x0000000416157c11 */ /* 0x000fe4000f8010ff */
[----:B----4-:R-:W-:Y:S01]  /*2620*/  LOP3.LUT R24, R0, 0x10, RZ, 0xfc, !PT ;  /* 0x0000001000187812 */ /* 0x010fe200078efcff */
[----:B------:R-:W-:Y:S01]  /*2630*/  IMAD.X R19, RZ, RZ, R20, P2 ;  /* 0x000000ffff137224 */ /* 0x000fe200010e0614 */
[----:B------:R-:W-:Y:S02]  /*2640*/  LEA.HI.X R22, R22, UR5, RZ, 0x2, P0 ;  /* 0x0000000516167c11 */ /* 0x000fe400080f14ff */
[----:B------:R-:W-:Y:S01]  /*2650*/  IADD3 R20, P0, PT, R2, R21, RZ ;  /* 0x0000001502147210 */ /* 0x000fe20007f1e0ff */
[----:B------:R-:W-:Y:S01]  /*2660*/  IMAD.SHL.U32 R24, R24, 0x40, RZ ;  /* 0x0000004018187824 */ /* 0x000fe200078e00ff */
[----:B------:R-:W0:Y:S01]  /*2670*/  LDSM.16.M88.4 R12, [R3] ;  /* 0x00000000030c783b */ /* 0x000e220000000200 */
[----:B------:R-:W-:-:S02]  /*2680*/  LOP3.LUT R41, R0, 0x34, RZ, 0xfc, !PT ;  /* 0x0000003400297812 */ /* 0x000fc400078efcff */
[----:B------:R-:W-:Y:S01]  /*2690*/  IMAD.X R21, RZ, RZ, R22, P0 ;  /* 0x000000ffff157224 */ /* 0x000fe200000e0616 */
[----:B------:R-:W1:Y:S01]  /*26a0*/  LDSM.16.M88.4 R4, [R3+0x80] ;  /* 0x000080000304783b */ /* 0x000e620000000200 */
[C---:B------:R-:W-:Y:S01]  /*26b0*/  LOP3.LUT R37, R0.reuse, 0x38, RZ, 0xfc, !PT ;  /* 0x0000003800257812 */ /* 0x040fe200078efcff */
[----:B------:R-:W-:Y:S02]  /*26c0*/  IMAD.SHL.U32 R41, R41, 0x40, RZ ;  /* 0x0000004029297824 */ /* 0x000fe400078e00ff */
[----:B------:R-:W2:Y:S02]  /*26d0*/  LDSM.16.M88.4 R8, [R3+0x100] ;  /* 0x000100000308783b */ /* 0x000ea40000000200 */
[----:B------:R-:W-:Y:S02]  /*26e0*/  IMAD.SHL.U32 R37, R37, 0x40, RZ ;  /* 0x0000004025257824 */ /* 0x000fe400078e00ff */
[----:B0-----:R0:W-:Y:S04]  /*26f0*/  STG.E desc[UR14][R16.64], R12 ;  /* 0x0000000c10007986 */ /* 0x0011e8000c10190e */
[----:B------:R3:W-:Y:S04]  /*2700*/  STG.E desc[UR14][R16.64+0x80], R13 ;  /* 0x0000800d10007986 */ /* 0x0007e8000c10190e */
[----:B------:R4:W-:Y:S01]  /*2710*/  STG.E desc[UR14][R18.64], R14 ;  /* 0x0000000e12007986 */ /* 0x0009e2000c10190e */
[----:B0-----:R-:W-:-:S03]  /*2720*/  LOP3.LUT R12, R0, 0x14, RZ, 0xfc, !PT ;  /* 0x00000014000c7812 */ /* 0x001fc600078efcff */
[----:B------:R0:W-:Y:S01]  /*2730*/  STG.E desc[UR14][R18.64+0x80], R15 ;  /* 0x0000800f12007986 */ /* 0x0001e2000c10190e */
[C---:B---3--:R-:W-:Y:S01]  /*2740*/  LEA R17, P0, R23.reuse, UR4, 0x2 ;  /* 0x0000000417117c11 */ /* 0x048fe2000f8010ff */
[----:B------:R-:W-:Y:S01]  /*2750*/  IMAD.SHL.U32 R25, R12, 0x40, RZ ;  /* 0x000000400c197824 */ /* 0x000fe200078e00ff */
[----:B------:R-:W-:Y:S01]  /*2760*/  LEA R13, P2, R24, UR4, 0x2 ;  /* 0x00000004180d7c11 */ /* 0x000fe2000f8410ff */
[----:B-1----:R1:W-:Y:S01]  /*2770*/  STG.E desc[UR14][R20.64], R4 ;  /* 0x0000000414007986 */ /* 0x0023e2000c10190e */
[----:B------:R-:W-:Y:S02]  /*2780*/  LEA.HI.X R16, R23, UR5, RZ, 0x2, P0 ;  /* 0x0000000517107c11 */ /* 0x000fe400080f14ff */
[----:B------:R-:W-:Y:S01]  /*2790*/  IADD3 R12, P3, PT, R2, R17, RZ ;  /* 0x00000011020c7210 */ /* 0x000fe20007f7e0ff */
[----:B------:R3:W-:Y:S01]  /*27a0*/  STG.E desc[UR14][R20.64+0x80], R5 ;  /* 0x0000800514007986 */ /* 0x0007e2000c10190e */
[----:B------:R-:W-:Y:S02]  /*27b0*/  LEA R17, P0, R25, UR4, 0x2 ;  /* 0x0000000419117c11 */ /* 0x000fe4000f8010ff */
[----:B------:R-:W-:-:S02]  /*27c0*/  LEA.HI.X R22, R24, UR5, RZ, 0x2, P2 ;  /* 0x0000000518167c11 */ /* 0x000fc400090f14ff */
[C---:B----4-:R-:W-:Y:S01]  /*27d0*/  IADD3 R14, P2, PT, R2.reuse, R13, RZ ;  /* 0x0000000d020e7210 */ /* 0x050fe20007f5e0ff */
[----:B------:R-:W-:Y:S01]  /*27e0*/  IMAD.X R13, RZ, RZ, R16, P3 ;  /* 0x000000ffff0d7224 */ /* 0x000fe200018e0610 */
[----:B0-----:R-:W-:Y:S02]  /*27f0*/  LEA.HI.X R18, R25, UR5, RZ, 0x2, P0 ;  /* 0x0000000519127c11 */ /* 0x001fe400080f14ff */
[----:B------:R-:W-:Y:S01]  /*2800*/  IADD3 R16, P0, PT, R2, R17, RZ ;  /* 0x0000001102107210 */ /* 0x000fe20007f1e0ff */
[----:B------:R-:W-:Y:S01]  /*2810*/  IMAD.X R15, RZ, RZ, R22, P2 ;  /* 0x000000ffff0f7224 */ /* 0x000fe200010e0616 */
[C---:B-1----:R-:W-:Y:S01]  /*2820*/  LOP3.LUT R4, R0.reuse, 0x18, RZ, 0xfc, !PT ;  /* 0x0000001800047812 */ /* 0x042fe200078efcff */
[----:B------:R0:W-:Y:S01]  /*2830*/  STG.E desc[UR14][R12.64], R6 ;  /* 0x000000060c007986 */ /* 0x0001e2000c10190e */
[C---:B---3--:R-:W-:Y:S01]  /*2840*/  LOP3.LUT R5, R0.reuse, 0x1c, RZ, 0xfc, !PT ;  /* 0x0000001c00057812 */ /* 0x048fe200078efcff */
[----:B------:R-:W-:Y:S01]  /*2850*/  IMAD.X R17, RZ, RZ, R18, P0 ;  /* 0x000000ffff117224 */ /* 0x000fe200000e0612 */
[----:B------:R-:W-:Y:S01]  /*2860*/  LOP3.LUT R18, R0, 0x20, RZ, 0xfc, !PT ;  /* 0x0000002000127812 */ /* 0x000fe200078efcff */
[----:B------:R-:W-:Y:S01]  /*2870*/  IMAD.SHL.U32 R4, R4, 0x40, RZ ;  /* 0x0000004004047824 */ /* 0x000fe200078e00ff */
[C---:B------:R-:W-:Y:S01]  /*2880*/  LOP3.LUT R19, R0.reuse, 0x24, RZ, 0xfc, !PT ;  /* 0x0000002400137812 */ /* 0x040fe200078efcff */
[----:B------:R1:W-:Y:S01]  /*2890*/  STG.E desc[UR14][R12.64+0x80], R7 ;  /* 0x000080070c007986 */ /* 0x0003e2000c10190e */
[----:B------:R-:W-:Y:S01]  /*28a0*/  LOP3.LUT R20, R0, 0x28, RZ, 0xfc, !PT ;  /* 0x0000002800147812 */ /* 0x000fe200078efcff */
[----:B------:R-:W-:Y:S01]  /*28b0*/  IMAD.SHL.U32 R38, R18, 0x40, RZ ;  /* 0x0000004012267824 */ /* 0x000fe200078e00ff */
[----:B------:R-:W-:Y:S01]  /*28c0*/  LEA R33, P0, R4, UR4, 0x2 ;  /* 0x0000000404217c11 */ /* 0x000fe2000f8010ff */
[----:B------:R-:W-:Y:S01]  /*28d0*/  IMAD.SHL.U32 R36, R19, 0x40, RZ ;  /* 0x0000004013247824 */ /* 0x000fe200078e00ff */
[----:B------:R-:W-:Y:S01]  /*28e0*/  LOP3.LUT R21, R0, 0x2c, RZ, 0xfc, !PT ;  /* 0x0000002c00157812 */ /* 0x000fe200078efcff */
[----:B0-----:R-:W-:Y:S01]  /*28f0*/  IMAD.SHL.U32 R6, R5, 0x40, RZ ;  /* 0x0000004005067824 */ /* 0x001fe200078e00ff */
[----:B------:R-:W-:Y:S01]  /*2900*/  LEA.HI.X R5, R4, UR5, RZ, 0x2, P0 ;  /* 0x0000000504057c11 */ /* 0x000fe200080f14ff */
[----:B------:R-:W-:Y:S01]  /*2910*/  IMAD.SHL.U32 R22, R20, 0x40, RZ ;  /* 0x0000004014167824 */ /* 0x000fe200078e00ff */
[----:B------:R-:W-:Y:S01]  /*2920*/  LEA R29, P4, R38, UR4, 0x2 ;  /* 0x00000004261d7c11 */ /* 0x000fe2000f8810ff */
[----:B--2---:R-:W-:Y:S01]  /*2930*/  STG.E desc[UR14][R14.64], R8 ;  /* 0x000000080e007986 */ /* 0x004fe2000c10190e */
[----:B------:R-:W-:Y:S01]  /*2940*/  LEA R31, P2, R6, UR4, 0x2 ;  /* 0x00000004061f7c11 */ /* 0x000fe2000f8410ff */
[----:B------:R-:W-:Y:S01]  /*2950*/  IMAD.SHL.U32 R21, R21, 0x40, RZ ;  /* 0x0000004015157824 */ /* 0x000fe200078e00ff */
[----:B-1----:R-:W-:Y:S01]  /*2960*/  LOP3.LUT R7, R0, 0x30, RZ, 0xfc, !PT ;  /* 0x0000003000077812 */ /* 0x002fe200078efcff */
[----:B------:R-:W-:Y:S01]  /*2970*/  STG.E desc[UR14][R14.64+0x80], R9 ;  /* 0x000080090e007986 */ /* 0x000fe2000c10190e */
[----:B------:R-:W-:-:S02]  /*2980*/  LEA R27, P5, R36, UR4, 0x2 ;  /* 0x00000004241b7c11 */ /* 0x000fc4000f8a10ff */
[----:B------:R-:W-:Y:S01]  /*2990*/  LEA.HI.X R4, R6, UR5, RZ, 0x2, P2 ;  /* 0x0000000506047c11 */ /* 0x000fe200090f14ff */
[----:B------:R-:W-:Y:S01]  /*29a0*/  IMAD.SHL.U32 R20, R7, 0x40, RZ ;  /* 0x0000004007147824 */ /* 0x000fe200078e00ff */
[C---:B------:R-:W-:Y:S01]  /*29b0*/  IADD3 R30, P3, PT, R2.reuse, R31, RZ ;  /* 0x0000001f021e7210 */ /* 0x040fe20007f7e0ff */
[----:B------:R-:W-:Y:S01]  /*29c0*/  STG.E desc[UR14][R16.64], R10 ;  /* 0x0000000a10007986 */ /* 0x000fe2000c10190e */
[----:B------:R-:W-:Y:S02]  /*29d0*/  IADD3 R32, P0, PT, R2, R33, RZ ;  /* 0x0000002102207210 */ /* 0x000fe40007f1e0ff */
[----:B------:R-:W-:Y:S01]  /*29e0*/  LEA R25, P6, R22, UR4, 0x2 ;  /* 0x0000000416197c11 */ /* 0x000fe2000f8c10ff */
[----:B------:R-:W-:Y:S01]  /*29f0*/  STG.E desc[UR14][R16.64+0x80], R11 ;  /* 0x0000800b10007986 */ /* 0x000fe2000c10190e */
[----:B------:R-:W-:Y:S01]  /*2a00*/  LEA.HI.X R38, R38, UR5, RZ, 0x2, P4 ;  /* 0x0000000526267c11 */ /* 0x000fe2000a0f14ff */
[----:B------:R-:W-:Y:S01]  /*2a10*/  IMAD.X R31, RZ, RZ, R4, P3 ;  /* 0x000000ffff1f7224 */ /* 0x000fe200018e0604 */
[----:B------:R-:W-:Y:S01]  /*2a20*/  LEA.HI.X R36, R36, UR5, RZ, 0x2, P5 ;  /* 0x0000000524247c11 */ /* 0x000fe2000a8f14ff */
[----:B------:R-:W0:Y:S01]  /*2a30*/  LDSM.16.M88.4 R16, [R3+0x180] ;  /* 0x000180000310783b */ /* 0x000e220000000200 */
[C---:B------:R-:W-:Y:S01]  /*2a40*/  IADD3 R28, P4, PT, R2.reuse, R29, RZ ;  /* 0x0000001d021c7210 */ /* 0x040fe20007f9e0ff */
[----:B------:R-:W-:Y:S01]  /*2a50*/  IMAD.X R33, RZ, RZ, R5, P0 ;  /* 0x000000ffff217224 */ /* 0x000fe200000e0605 */
[----:B------:R-:W-:Y:S01]  /*2a60*/  IADD3 R26, P5, PT, R2, R27, RZ ;  /* 0x0000001b021a7210 */ /* 0x000fe20007fbe0ff */
[----:B------:R-:W1:Y:S01]  /*2a70*/  LDSM.16.M88.4 R12, [R3+0x200] ;  /* 0x00020000030c783b */ /* 0x000e620000000200 */
[----:B------:R-:W-:Y:S01]  /*2a80*/  LEA.HI.X R22, R22, UR5, RZ, 0x2, P6 ;  /* 0x0000000516167c11 */ /* 0x000fe2000b0f14ff */
[----:B------:R-:W-:Y:S01]  /*2a90*/  IMAD.X R29, RZ, RZ, R38, P4 ;  /* 0x000000ffff1d7224 */ /* 0x000fe200020e0626 */
[----:B------:R-:W-:Y:S01]  /*2aa0*/  LEA R23, P3, R41, UR4, 0x2 ;  /* 0x0000000429177c11 */ /* 0x000fe2000f8610ff */
[----:B------:R-:W2:Y:S01]  /*2ab0*/  LDSM.16.M88.4 R8, [R3+0x280] ;  /* 0x000280000308783b */ /* 0x000ea20000000200 */
[----:B------:R-:W-:Y:S01]  /*2ac0*/  IADD3 R24, P6, PT, R2, R25, RZ ;  /* 0x0000001902187210 */ /* 0x000fe20007fde0ff */
[----:B------:R-:W-:Y:S01]  /*2ad0*/  IMAD.X R27, RZ, RZ, R36, P5 ;  /* 0x000000ffff1b7224 */ /* 0x000fe200028e0624 */
[C---:B------:R-:W-:Y:S01]  /*2ae0*/  LEA R35, P0, R21.reuse, UR4, 0x2 ;  /* 0x0000000415237c11 */ /* 0x040fe2000f8010ff */
[----:B------:R-:W3:Y:S01]  /*2af0*/  LDSM.16.M88.4 R4, [R3+0x300] ;  /* 0x000300000304783b */ /* 0x000ee20000000200 */
[----:B------:R-:W-:Y:S01]  /*2b00*/  LEA R39, P2, R20, UR4, 0x2 ;  /* 0x0000000414277c11 */ /* 0x000fe2000f8410ff */
[----:B------:R-:W-:Y:S01]  /*2b10*/  IMAD.X R25, RZ, RZ, R22, P6 ;  /* 0x000000ffff197224 */ /* 0x000fe200030e0616 */
[----:B------:R-:W-:-:S02]  /*2b20*/  LEA.HI.X R40, R21, UR5, RZ, 0x2, P0 ;  /* 0x0000000515287c11 */ /* 0x000fc400080f14ff */
[----:B------:R-:W-:Y:S02]  /*2b30*/  LEA.HI.X R42, R20, UR5, RZ, 0x2, P2 ;  /* 0x00000005142a7c11 */ /* 0x000fe400090f14ff */
[----:B------:R-:W-:Y:S02]  /*2b40*/  IADD3 R36, P4, PT, R2, R23, RZ ;  /* 0x0000001702247210 */ /* 0x000fe40007f9e0ff */
[----:B------:R-:W4:Y:S01]  /*2b50*/  LDSM.16.M88.4 R20, [R3+0x380] ;  /* 0x000380000314783b */ /* 0x000f220000000200 */
[----:B------:R-:W-:Y:S02]  /*2b60*/  LOP3.LUT R0, R0, 0x3c, RZ, 0xfc, !PT ;  /* 0x0000003c00007812 */ /* 0x000fe400078efcff */
[C---:B------:R-:W-:Y:S02]  /*2b70*/  IADD3 R34, P0, PT, R2.reuse, R35, RZ ;  /* 0x0000002302227210 */ /* 0x040fe40007f1e0ff */
[----:B------:R-:W-:Y:S01]  /*2b80*/  IADD3 R38, P2, PT, R2, R39, RZ ;  /* 0x0000002702267210 */ /* 0x000fe20007f5e0ff */
[----:B------:R-:W-:Y:S01]  /*2b90*/  IMAD.SHL.U32 R0, R0, 0x40, RZ ;  /* 0x0000004000007824 */ /* 0x000fe200078e00ff */
[----:B------:R-:W-:Y:S01]  /*2ba0*/  LEA R39, P5, R37, UR4, 0x2 ;  /* 0x0000000425277c11 */ /* 0x000fe2000f8a10ff */
[----:B------:R-:W-:Y:S01]  /*2bb0*/  IMAD.X R35, RZ, RZ, R40, P0 ;  /* 0x000000ffff237224 */ /* 0x000fe200000e0628 */
[----:B------:R-:W-:-:S02]  /*2bc0*/  LEA.HI.X R41, R41, UR5, RZ, 0x2, P3 ;  /* 0x0000000529297c11 */ /* 0x000fc400098f14ff */
[----:B------:R-:W-:Y:S02]  /*2bd0*/  LEA R43, P6, R0, UR4, 0x2 ;  /* 0x00000004002b7c11 */ /* 0x000fe4000f8c10ff */
[C---:B------:R-:W-:Y:S01]  /*2be0*/  IADD3 R40, P0, PT, R2.reuse, R39, RZ ;  /* 0x0000002702287210 */ /* 0x040fe20007f1e0ff */
[----:B------:R-:W-:Y:S01]  /*2bf0*/  IMAD.X R39, RZ, RZ, R42, P2 ;  /* 0x000000ffff277224 */ /* 0x000fe200010e062a */
[----:B------:R-:W-:Y:S02]  /*2c00*/  IADD3 R42, P2, PT, R2, R43, RZ ;  /* 0x0000002b022a7210 */ /* 0x000fe40007f5e0ff */
[----:B------:R-:W-:Y:S01]  /*2c10*/  LEA.HI.X R2, R37, UR5, RZ, 0x2, P5 ;  /* 0x0000000525027c11 */ /* 0x000fe2000a8f14ff */
[----:B------:R-:W-:Y:S01]  /*2c20*/  IMAD.X R37, RZ, RZ, R41, P4 ;  /* 0x000000ffff257224 */ /* 0x000fe200020e0629 */
[----:B------:R-:W-:Y:S01]  /*2c30*/  LEA.HI.X R0, R0, UR5, RZ, 0x2, P6 ;  /* 0x0000000500007c11 */ /* 0x000fe2000b0f14ff */
[----:B0-----:R0:W-:Y:S02]  /*2c40*/  STG.E desc[UR14][R32.64], R16 ;  /* 0x0000001020007986 */ /* 0x0011e4000c10190e */
[----:B------:R-:W-:-:S02]  /*2c50*/  IMAD.X R41, RZ, RZ, R2, P0 ;  /* 0x000000ffff297224 */ /* 0x000fc400000e0602 */
[----:B------:R0:W-:Y:S01]  /*2c60*/  STG.E desc[UR14][R32.64+0x80], R17 ;  /* 0x0000801120007986 */ /* 0x0001e2000c10190e */
[----:B------:R-:W-:-:S03]  /*2c70*/  IMAD.X R43, RZ, RZ, R0, P2 ;  /* 0x000000ffff2b7224 */ /* 0x000fc600010e0600 */
[----:B------:R0:W-:Y:S04]  /*2c80*/  STG.E desc[UR14][R30.64], R18 ;  /* 0x000000121e007986 */ /* 0x0001e8000c10190e */
[----:B------:R0:W-:Y:S04]  /*2c90*/  STG.E desc[UR14][R30.64+0x80], R19 ;  /* 0x000080131e007986 */ /* 0x0001e8000c10190e */
[----:B-1----:R0:W-:Y:S04]  /*2ca0*/  STG.E desc[UR14][R28.64], R12 ;  /* 0x0000000c1c007986 */ /* 0x0021e8000c10190e */
[----:B------:R0:W-:Y:S04]  /*2cb0*/  STG.E desc[UR14][R28.64+0x80], R13 ;  /* 0x0000800d1c007986 */ /* 0x0001e8000c10190e */
[----:B------:R0:W-:Y:S04]  /*2cc0*/  STG.E desc[UR14][R26.64], R14 ;  /* 0x0000000e1a007986 */ /* 0x0001e8000c10190e */
[----:B------:R0:W-:Y:S04]  /*2cd0*/  STG.E desc[UR14][R26.64+0x80], R15 ;  /* 0x0000800f1a007986 */ /* 0x0001e8000c10190e */
[----:B--2---:R0:W-:Y:S04]  /*2ce0*/  STG.E desc[UR14][R24.64], R8 ;  /* 0x0000000818007986 */ /* 0x0041e8000c10190e */
[----:B------:R0:W-:Y:S04]  /*2cf0*/  STG.E desc[UR14][R24.64+0x80], R9 ;  /* 0x0000800918007986 */ /* 0x0001e8000c10190e */
[----:B------:R0:W-:Y:S04]  /*2d00*/  STG.E desc[UR14][R34.64], R10 ;  /* 0x0000000a22007986 */ /* 0x0001e8000c10190e */
[----:B------:R0:W-:Y:S04]  /*2d10*/  STG.E desc[UR14][R34.64+0x80], R11 ;  /* 0x0000800b22007986 */ /* 0x0001e8000c10190e */
[----:B---3--:R0:W-:Y:S04]  /*2d20*/  STG.E desc[UR14][R38.64], R4 ;  /* 0x0000000426007986 */ /* 0x0081e8000c10190e */
[----:B------:R0:W-:Y:S04]  /*2d30*/  STG.E desc[UR14][R38.64+0x80], R5 ;  /* 0x0000800526007986 */ /* 0x0001e8000c10190e */
[----:B------:R0:W-:Y:S04]  /*2d40*/  STG.E desc[UR14][R36.64], R6 ;  /* 0x0000000624007986 */ /* 0x0001e8000c10190e */
[----:B------:R0:W-:Y:S04]  /*2d50*/  STG.E desc[UR14][R36.64+0x80], R7 ;  /* 0x0000800724007986 */ /* 0x0001e8000c10190e */
[----:B----4-:R0:W-:Y:S04]  /*2d60*/  STG.E desc[UR14][R40.64], R20 ;  /* 0x0000001428007986 */ /* 0x0101e8000c10190e */
[----:B------:R0:W-:Y:S04]  /*2d70*/  STG.E desc[UR14][R40.64+0x80], R21 ;  /* 0x0000801528007986 */ /* 0x0001e8000c10190e */
[----:B------:R0:W-:Y:S04]  /*2d80*/  STG.E desc[UR14][R42.64], R22 ;  /* 0x000000162a007986 */ /* 0x0001e8000c10190e */
[----:B------:R0:W-:Y:S01]  /*2d90*/  STG.E desc[UR14][R42.64+0x80], R23 ;  /* 0x000080172a007986 */ /* 0x0001e2000c10190e */
[----:B------:R-:W-:Y:S06]  /*2da0*/  BAR.SYNC.DEFER_BLOCKING 0x0 ;  /* 0x0000000000007b1d */ /* 0x000fec0000010000 */
[----:B------:R-:W-:Y:S05]  /*2db0*/  @P1 BRA `(.L_x_8) ;  /* 0x00000000009c1947 */ /* 0x000fea0003800000 */
[----:B------:R-:W-:Y:S01]  /*2dc0*/  NOP ;  /* 0x0000000000007918 */ /* 0x000fe20000000000 */
[----:B------:R-:W-:Y:S01]  /*2dd0*/  UMOV UR4, 0x50 ;  /* 0x0000005000047882 */ /* 0x000fe20000000000 */
[----:B------:R-:W-:Y:S01]  /*2de0*/  IMAD.U32 R0, RZ, RZ, UR13 ;  /* 0x0000000dff007e24 */ /* 0x000fe2000f8e00ff */
[----:B------:R-:W-:Y:S01]  /*2df0*/  ULEA UR11, UR11, UR4, 0x18 ;  /* 0x000000040b0b7291 */ /* 0x000fe2000f8ec0ff */
[----:B------:R-:W-:Y:S02]  /*2e00*/  IMAD.MOV.U32 R3, RZ, RZ, 0x3 ;  /* 0x00000003ff037424 */ /* 0x000fe400078e00ff */
[----:B0-----:R-:W-:Y:S01]  /*2e10*/  IMAD.MOV.U32 R7, RZ, RZ, 0x1 ;  /* 0x00000001ff077424 */ /* 0x001fe200078e00ff */
[----:B------:R-:W-:-:S04]  /*2e20*/  LOP3.LUT R0, R0, 0xffff, RZ, 0xc0, !PT ;  /* 0x0000ffff00007812 */ /* 0x000fc800078ec0ff */
[----:B------:R-:W-:Y:S01]  /*2e30*/  SHF.R.U32.HI R0, RZ, 0x5, R0 ;  /* 0x00000005ff007819 */ /* 0x000fe20000011600 */
[----:B------:R-:W0:Y:S04]  /*2e40*/  LDS R5, [UR11] ;  /* 0x0000000bff057984 */ /* 0x000e280008000800 */
[----:B------:R-:W-:Y:S01]  /*2e50*/  VIADD R2, R0, 0x10 ;  /* 0x0000001000027836 */ /* 0x000fe20000000000 */
[----:B------:R-:W-:-:S04]  /*2e60*/  SHF.L.U32 R0, R3, R0, RZ ;  /* 0x0000000003007219 */ /* 0x000fc800000006ff */
[----:B------:R-:W-:-:S04]  /*2e70*/  SHF.L.U32 R3, R7, R2, RZ ;  /* 0x0000000207037219 */ /* 0x000fc800000006ff */
[----:B------:R-:W-:-:S04]  /*2e80*/  LOP3.LUT R0, R3, R0, RZ, 0xfc, !PT ;  /* 0x0000000003007212 */ /* 0x000fc800078efcff */
[C---:B------:R-:W-:Y:S02]  /*2e90*/  LOP3.LUT R2, R0.reuse, 0xffff, RZ, 0xc0, !PT ;  /* 0x0000ffff00027812 */ /* 0x040fe400078ec0ff */
[----:B0-----:R-:W-:-:S04]  /*2ea0*/  LOP3.LUT R3, R0, 0xffff, R5, 0x80, !PT ;  /* 0x0000ffff00037812 */ /* 0x001fc800078e8005 */
[----:B------:R-:W-:-:S13]  /*2eb0*/  ISETP.NE.AND P0, PT, R3, R2, PT ;  /* 0x000000020300720c */ /* 0x000fda0003f05270 */
[----:B------:R-:W-:Y:S05]  /*2ec0*/  @P0 BRA `(.L_x_9) ;  /* 0x0000000000500947 */ /* 0x000fea0003800000 */
[----:B------:R-:W-:Y:S02]  /*2ed0*/  SHF.R.U32.HI R5, RZ, 0x10, R5 ;  /* 0x00000010ff057819 */ /* 0x000fe40000011605 */
[----:B------:R-:W-:-:S04]  /*2ee0*/  SHF.R.U32.HI R2, RZ, 0x10, R0 ;  /* 0x00000010ff027819 */ /* 0x000fc80000011600 */
[----:B------:R-:W-:-:S04]  /*2ef0*/  LOP3.LUT R5, R5, R2, RZ, 0xc0, !PT ;  /* 0x0000000205057212 */ /* 0x000fc800078ec0ff */
[----:B------:R-:W-:-:S13]  /*2f00*/  ISETP.NE.AND P0, PT, R5, R2, PT ;  /* 0x000000020500720c */ /* 0x000fda0003f05270 */
[----:B------:R-:W-:Y:S05]  /*2f10*/  @P0 BRA `(.L_x_10) ;  /* 0x0000000000300947 */ /* 0x000fea0003800000 */
[----:B------:R-:W-:Y:S01]  /*2f20*/  R2UR UR4, R0 ;  /* 0x00000000000472ca */ /* 0x000fe200000e0000 */
[----:B------:R-:W-:Y:S01]  /*2f30*/  VOTEU.ANY UR5, UPT, PT ;  /* 0x0000000000057886 */ /* 0x000fe200038e0100 */
[----:B------:R-:W0:Y:S01]  /*2f40*/  S2R R0, SR_LANEID ;  /* 0x0000000000007919 */ /* 0x000e220000000000 */
[----:B------:R-:W-:-:S10]  /*2f50*/  UFLO.U32 UR5, UR5 ;  /* 0x00000005000572bd */ /* 0x000fd400080e0000 */
[----:B------:R-:W-:-:S06]  /*2f60*/  ULOP3.LUT UR4, URZ, UR4, URZ, 0x33, !UPT ;  /* 0x00000004ff047292 */ /* 0x000fcc000f8e33ff */
[----:B------:R-:W-:-:S04]  /*2f70*/  IMAD.U32 R2, RZ, RZ, UR4 ;  /* 0x00000004ff027e24 */ /* 0x000fc8000f8e00ff */
[----:B------:R-:W1:Y:S02]  /*2f80*/  REDUX UR6, R2 ;  /* 0x00000000020673c4 */ /* 0x000e640000000000 */
[----:B------:R2:W-:Y:S01]  /*2f90*/  UTCATOMSWS.AND URZ, UR4 ;  /* 0x0000000400ff79e3 */ /* 0x0005e20008000000 */
[----:B0-----:R-:W-:Y:S01]  /*2fa0*/  ISETP.EQ.U32.AND P0, PT, R0, UR5, PT ;  /* 0x0000000500007c0c */ /* 0x001fe2000bf02070 */
[----:B-1----:R-:W-:-:S12]  /*2fb0*/  IMAD.U32 R0, RZ, RZ, UR6 ;  /* 0x00000006ff007e24 */ /* 0x002fd8000f8e00ff */
[----:B------:R2:W-:Y:S01]  /*2fc0*/  @P0 ATOMS.AND RZ, [UR11], R0 ;  /* 0x00000000ffff098c */ /* 0x0005e2000a80000b */
[----:B------:R-:W-:Y:S05]  /*2fd0*/  BRA `(.L_x_8) ;  /* 0x0000000000147947 */ /* 0x000fea0003800000 */
.L_x_10:
[----:B------:R-:W-:-:S07]  /*2fe0*/  MOV R2, 0x3000 ;  /* 0x0000300000027802 */ /* 0x000fce0000000f00 */
[----:B------:R-:W-:Y:S05]  /*2ff0*/  CALL.REL.NOINC `($__internal_0_$__cuda_sm10x_tcgen05_guardrail_trap_col_being_dealloced_not_returned_by_alloc) ;  /* 0x0000000000207944 */ /* 0x000fea0003c00000 */
[----:B------:R-:W-:Y:S05]  /*3000*/  BRA `(.L_x_8) ;  /* 0x0000000000087947 */ /* 0x000fea0003800000 */
.L_x_9:
[----:B------:R-:W-:-:S07]  /*3010*/  MOV R2, 0x3030 ;  /* 0x0000303000027802 */ /* 0x000fce0000000f00 */
[----:B------:R-:W-:Y:S05]  /*3020*/  CALL.REL.NOINC `($__internal_2_$__cuda_sm10x_tcgen05_guardrail_trap_unallocated_columns_being_dealloced) ;  /* 0x00000000002c7944 */ /* 0x000fea0003c00000 */
.L_x_8:
[----:B------:R-:W-:Y:S01]  /*3030*/  NOP ;  /* 0x0000000000007918 */ /* 0x000fe20000000000 */
[----:B--2---:R-:W-:Y:S05]  /*3040*/  EXIT ;  /* 0x000000000000794d */ /* 0x004fea0003800000 */
.L_x_7:
[----:B------:R-:W0:Y:S02]  /*3050*/  SYNCS.PHASECHK.TRANS64.TRYWAIT P0, [UR12+0x8000], RZ ;  /* 0x008000ffff0075a7 */ /* 0x000e24000800110c */
[----:B0-----:R-:W-:Y:S05]  /*3060*/  @!P0 BRA `(.L_x_7) ;  /* 0xfffffffc00f88947 */ /* 0x001fea000383ffff */
[----:B------:R-:W-:Y:S05]  /*3070*/  BRA `(.L_x_11) ;  /* 0xfffffff000947947 */ /* 0x000fea000383ffff */
        .weak           $__internal_0_$__cuda_sm10x_tcgen05_guardrail_trap_col_being_dealloced_not_returned_by_alloc
        .type           $__internal_0_$__cuda_sm10x_tcgen05_guardrail_trap_col_being_dealloced_not_returned_by_alloc,@function
        .size           $__internal_0_$__cuda_sm10x_tcgen05_guardrail_trap_col_being_dealloced_not_returned_by_alloc,($__internal_1_$__cuda_sm10x_tcgen05_guardrail_trap_phase_invalid_during_alloc - $__internal_0_$__cuda_sm10x_tcgen05_guardrail_trap_col_being_dealloced_not_returned_by_alloc)
$__internal_0_$__cuda_sm10x_tcgen05_guardrail_trap_col_being_dealloced_not_returned_by_alloc:
[----:B------:R-:W-:Y:S05]  /*3080*/  BPT.TRAP 0x1 ;  /* 0x000000040000795c */ /* 0x000fea0000300000 */
[----:B------:R-:W-:-:S04]  /*3090*/  IMAD.MOV.U32 R3, RZ, RZ, 0x0 ;  /* 0x00000000ff037424 */ /* 0x000fc800078e00ff */
[----:B------:R-:W-:Y:S05]  /*30a0*/  RET.REL.NODEC R2 `(gluon_mma) ;  /* 0xffffffcc02d47950 */ /* 0x000fea0003c3ffff */
        .weak           $__internal_1_$__cuda_sm10x_tcgen05_guardrail_trap_phase_invalid_during_alloc
        .type           $__internal_1_$__cuda_sm10x_tcgen05_guardrail_trap_phase_invalid_during_alloc,@function
        .size           $__internal_1_$__cuda_sm10x_tcgen05_guardrail_trap_phase_invalid_during_alloc,($__internal_2_$__cuda_sm10x_tcgen05_guardrail_trap_unallocated_columns_being_dealloced - $__internal_1_$__cuda_sm10x_tcgen05_guardrail_trap_phase_invalid_during_alloc)
$__internal_1_$__cuda_sm10x_tcgen05_guardrail_trap_phase_invalid_during_alloc:
[----:B------:R-:W-:Y:S05]  /*30b0*/  BPT.TRAP 0x1 ;  /* 0x000000040000795c */ /* 0x000fea0000300000 */
[----:B------:R-:W-:-:S04]  /*30c0*/  IMAD.MOV.U32 R3, RZ, RZ, 0x0 ;  /* 0x00000000ff037424 */ /* 0x000fc800078e00ff */
[----:B------:R-:W-:Y:S05]  /*30d0*/  RET.REL.NODEC R2 `(gluon_mma) ;  /* 0xffffffcc02c87950 */ /* 0x000fea0003c3ffff */
        .weak           $__internal_2_$__cuda_sm10x_tcgen05_guardrail_trap_unallocated_columns_being_dealloced
        .type           $__internal_2_$__cuda_sm10x_tcgen05_guardrail_trap_unallocated_columns_being_dealloced,@function
        .size           $__internal_2_$__cuda_sm10x_tcgen05_guardrail_trap_unallocated_columns_being_dealloced,(.L_x_15 - $__internal_2_$__cuda_sm10x_tcgen05_guardrail_trap_unallocated_columns_being_dealloced)
$__internal_2_$__cuda_sm10x_tcgen05_guardrail_trap_unallocated_columns_being_dealloced:
[----:B------:R-:W-:Y:S05]  /*30e0*/  BPT.TRAP 0x1 ;  /* 0x000000040000795c */ /* 0x000fea0000300000 */
[----:B------:R-:W-:-:S04]  /*30f0*/  IMAD.MOV.U32 R3, RZ, RZ, 0x0 ;  /* 0x00000000ff037424 */ /* 0x000fc800078e00ff */
[----:B------:R-:W-:Y:S05]  /*3100*/  RET.REL.NODEC R2 `(gluon_mma) ;  /* 0xffffffcc02bc7950 */ /* 0x000fea0003c3ffff */
.L_x_12:
[----:B------:R-:W-:-:S00]  /*3110*/  BRA `(.L_x_12) ;  /* 0xfffffffc00fc7947 */ /* 0x000fc0000383ffff */
[----:B------:R-:W-:-:S00]  /*3120*/  NOP ;  /* 0x0000000000007918 */ /* 0x000fc00000000000 */
        /* <DEDUP_REMOVED lines=13> */
.L_x_15:


//--------------------- .nv.shared.gluon_mma      --------------------------
	.section	.nv.shared.gluon_mma,"aw",@nobits
	.sectionflags	@""
	.align	16
	.zero		1024


//--------------------- .nv.shared.reserved.0     --------------------------
	.section	.nv.shared.reserved.0,"aw",@nobits
	.align	8
	.weak		__nv_reservedSMEM_offset_0_alias
	.size		__nv_reservedSMEM_offset_0_alias, 0, 64
	.other		__nv_reservedSMEM_offset_0_alias,@"STO_CUDA_RESERVED_SHARED STV_DEFAULT"
__nv_reservedSMEM_offset_0_alias:
	.zero		0
.nv.shared.reserved.0:
	.zero		64
	.weak		__nv_reservedSMEM_allocation_phase
	.type		__nv_reservedSMEM_allocation_phase,@object
	.size		__nv_reservedSMEM_allocation_phase,(.L_0 - __nv_reservedSMEM_allocation_phase)
__nv_reservedSMEM_allocation_phase:
	.zero		1
.L_0:
	.zero		7
	.weak		__nv_reservedSMEM_devtool_atexit_pc
	.type		__nv_reservedSMEM_devtool_atexit_pc,@object
	.size		__nv_reservedSMEM_devtool_atexit_pc,(__nv_reservedSMEM_allocation_mask - __nv_reservedSMEM_devtool_atexit_pc)
__nv_reservedSMEM_devtool_atexit_pc:
	.zero		8
	.weak		__nv_reservedSMEM_allocation_mask
	.type		__nv_reservedSMEM_allocation_mask,@object
	.size		__nv_reservedSMEM_allocation_mask,(.L_2 - __nv_reservedSMEM_allocation_mask)
__nv_reservedSMEM_allocation_mask:
	.zero		4
.L_2:


//--------------------- .nv.constant0.gluon_mma   --------------------------
	.section	.nv.constant0.gluon_mma,"a",@progbits
	.sectionflags	@""
	.align	4
.nv.constant0.gluon_mma:
	.zero		936


//--------------------- SYMBOLS --------------------------

	.type		.nv.reservedSmem.offset0,@object
	.size		.nv.reservedSmem.offset0,0x4
	.type		.nv.reservedSmem.cap,@object
	.size		.nv.reservedSmem.cap,0x4
